//
// Generated by NVIDIA NVVM Compiler
//
// Compiler Build ID: CL-36424714
// Cuda compilation tools, release 13.0, V13.0.88
// Based on NVVM 20.0.0
//

.version 9.0
.target sm_100
.address_size 64

	// .globl	_Z6jacobiPfS_Piiifiiiiii

.visible .entry _Z6jacobiPfS_Piiifiiiiii(
	.param .u64 .ptr .align 1 _Z6jacobiPfS_Piiifiiiiii_param_0,
	.param .u64 .ptr .align 1 _Z6jacobiPfS_Piiifiiiiii_param_1,
	.param .u64 .ptr .align 1 _Z6jacobiPfS_Piiifiiiiii_param_2,
	.param .u32 _Z6jacobiPfS_Piiifiiiiii_param_3,
	.param .u32 _Z6jacobiPfS_Piiifiiiiii_param_4,
	.param .f32 _Z6jacobiPfS_Piiifiiiiii_param_5,
	.param .u32 _Z6jacobiPfS_Piiifiiiiii_param_6,
	.param .u32 _Z6jacobiPfS_Piiifiiiiii_param_7,
	.param .u32 _Z6jacobiPfS_Piiifiiiiii_param_8,
	.param .u32 _Z6jacobiPfS_Piiifiiiiii_param_9,
	.param .u32 _Z6jacobiPfS_Piiifiiiiii_param_10,
	.param .u32 _Z6jacobiPfS_Piiifiiiiii_param_11
)
{
	.reg .pred 	%p<31>;
	.reg .b32 	%r<174>;
	.reg .b32 	%f<62>;
	.reg .b64 	%rd<118>;

	ld.param.u32 	%r62, [_Z6jacobiPfS_Piiifiiiiii_param_3];
	ld.param.u32 	%r63, [_Z6jacobiPfS_Piiifiiiiii_param_4];
	ld.param.u32 	%r64, [_Z6jacobiPfS_Piiifiiiiii_param_6];
	// begin inline asm
	mov.u32 %r69, %envreg2;
	// end inline asm
	cvt.u64.u32 	%rd7, %r69;
	// begin inline asm
	mov.u32 %r70, %envreg1;
	// end inline asm
	cvt.u64.u32 	%rd8, %r70;
	shl.b64 	%rd9, %rd8, 32;
	or.b64  	%rd1, %rd9, %rd7;
	mov.u32 	%r1, %ctaid.x;
	mov.u32 	%r2, %ctaid.y;
	mov.u32 	%r3, %ctaid.z;
	mov.u32 	%r4, %nctaid.x;
	mov.u32 	%r5, %nctaid.y;
	mad.lo.s32 	%r71, %r3, %r5, %r2;
	mad.lo.s32 	%r72, %r71, %r4, %r1;
	mov.u32 	%r73, %ntid.x;
	mov.u32 	%r74, %ntid.y;
	mul.lo.s32 	%r75, %r73, %r74;
	mov.u32 	%r76, %ntid.z;
	mul.lo.s32 	%r6, %r75, %r76;
	mov.u32 	%r7, %tid.x;
	mov.u32 	%r8, %tid.y;
	mov.u32 	%r9, %tid.z;
	mad.lo.s32 	%r77, %r9, %r74, %r8;
	mad.lo.s32 	%r78, %r77, %r73, %r7;
	mad.lo.s32 	%r10, %r72, %r6, %r78;
	setp.le.s32 	%p4, %r63, %r62;
	@%p4 bra 	$L__BB0_2;
	ld.param.u32 	%r153, [_Z6jacobiPfS_Piiifiiiiii_param_11];
	ld.param.u32 	%r150, [_Z6jacobiPfS_Piiifiiiiii_param_10];
	ld.param.u32 	%r148, [_Z6jacobiPfS_Piiifiiiiii_param_9];
	mad.lo.s32 	%r82, %r62, %r148, %r62;
	add.s32 	%r83, %r148, %r82;
	add.s32 	%r84, %r153, 1;
	min.s32 	%r85, %r10, %r84;
	mad.lo.s32 	%r86, %r150, %r10, %r82;
	add.s32 	%r155, %r86, %r85;
	add.s32 	%r154, %r83, 1;
	setp.ge.s32 	%p30, %r153, %r10;
	bra.uni 	$L__BB0_3;
$L__BB0_2:
	ld.param.u32 	%r152, [_Z6jacobiPfS_Piiifiiiiii_param_11];
	ld.param.u32 	%r149, [_Z6jacobiPfS_Piiifiiiiii_param_10];
	ld.param.u32 	%r147, [_Z6jacobiPfS_Piiifiiiiii_param_9];
	min.s32 	%r79, %r10, %r152;
	mad.lo.s32 	%r80, %r147, %r62, %r63;
	mad.lo.s32 	%r81, %r149, %r10, %r80;
	add.s32 	%r155, %r81, %r79;
	add.s32 	%r154, %r80, %r147;
	setp.gt.s32 	%p30, %r152, %r10;
$L__BB0_3:
	ld.param.u32 	%r151, [_Z6jacobiPfS_Piiifiiiiii_param_10];
	selp.u32 	%r88, 1, 0, %p30;
	add.s32 	%r17, %r151, %r88;
	setp.lt.s32 	%p5, %r17, 1;
	mov.b32 	%r159, 0;
	@%p5 bra 	$L__BB0_20;
	and.b32  	%r18, %r17, 3;
	setp.lt.u32 	%p6, %r17, 4;
	mov.b32 	%r164, 0;
	mov.u32 	%r159, %r164;
	@%p6 bra 	$L__BB0_15;
	and.b32  	%r164, %r17, 2147483644;
	neg.s32 	%r157, %r164;
	add.s32 	%r156, %r155, 3;
	mov.b32 	%r159, 0;
	cvt.s64.s32 	%rd18, %r64;
$L__BB0_6:
	add.s32 	%r25, %r156, -2;
	add.s32 	%r26, %r156, -3;
	setp.ge.s32 	%p7, %r26, %r154;
	@%p7 bra 	$L__BB0_8;
	ld.param.u32 	%r142, [_Z6jacobiPfS_Piiifiiiiii_param_7];
	ld.param.f32 	%f57, [_Z6jacobiPfS_Piiifiiiiii_param_5];
	ld.param.u64 	%rd112, [_Z6jacobiPfS_Piiifiiiiii_param_1];
	ld.param.u64 	%rd107, [_Z6jacobiPfS_Piiifiiiiii_param_0];
	add.s32 	%r92, %r64, -2;
	rem.s32 	%r93, %r26, %r92;
	add.s32 	%r94, %r142, -2;
	div.s32 	%r95, %r26, %r94;
	mad.lo.s32 	%r96, %r64, %r95, %r64;
	cvt.s64.s32 	%rd10, %r96;
	cvt.s64.s32 	%rd11, %r93;
	add.s64 	%rd12, %rd11, %rd10;
	cvta.to.global.u64 	%rd13, %rd107;
	shl.b64 	%rd14, %rd12, 2;
	add.s64 	%rd15, %rd14, %rd13;
	ld.global.f32 	%f2, [%rd15+8];
	add.s32 	%r97, %r96, %r93;
	mul.wide.s32 	%rd16, %r97, 4;
	add.s64 	%rd17, %rd13, %rd16;
	ld.global.f32 	%f3, [%rd17];
	add.f32 	%f4, %f2, %f3;
	add.s64 	%rd19, %rd12, %rd18;
	shl.b64 	%rd20, %rd19, 2;
	add.s64 	%rd21, %rd13, %rd20;
	ld.global.f32 	%f5, [%rd21+4];
	add.f32 	%f6, %f4, %f5;
	sub.s64 	%rd22, %rd12, %rd18;
	shl.b64 	%rd23, %rd22, 2;
	add.s64 	%rd24, %rd13, %rd23;
	ld.global.f32 	%f7, [%rd24+4];
	add.f32 	%f8, %f6, %f7;
	mul.f32 	%f9, %f8, 0f3E800000;
	cvta.to.global.u64 	%rd25, %rd112;
	add.s64 	%rd26, %rd25, %rd14;
	st.global.f32 	[%rd26+4], %f9;
	ld.global.f32 	%f10, [%rd15+4];
	sub.f32 	%f11, %f10, %f9;
	abs.f32 	%f12, %f11;
	setp.gt.f32 	%p8, %f12, %f57;
	selp.u32 	%r98, 1, 0, %p8;
	add.s32 	%r159, %r159, %r98;
$L__BB0_8:
	setp.ge.s32 	%p9, %r25, %r154;
	@%p9 bra 	$L__BB0_10;
	ld.param.u32 	%r143, [_Z6jacobiPfS_Piiifiiiiii_param_7];
	ld.param.f32 	%f58, [_Z6jacobiPfS_Piiifiiiiii_param_5];
	ld.param.u64 	%rd113, [_Z6jacobiPfS_Piiifiiiiii_param_1];
	ld.param.u64 	%rd108, [_Z6jacobiPfS_Piiifiiiiii_param_0];
	add.s32 	%r99, %r64, -2;
	rem.s32 	%r100, %r25, %r99;
	add.s32 	%r101, %r143, -2;
	div.s32 	%r102, %r25, %r101;
	mad.lo.s32 	%r103, %r64, %r102, %r64;
	cvt.s64.s32 	%rd27, %r103;
	cvt.s64.s32 	%rd28, %r100;
	add.s64 	%rd29, %rd28, %rd27;
	cvta.to.global.u64 	%rd30, %rd108;
	shl.b64 	%rd31, %rd29, 2;
	add.s64 	%rd32, %rd31, %rd30;
	ld.global.f32 	%f13, [%rd32+8];
	add.s32 	%r104, %r103, %r100;
	mul.wide.s32 	%rd33, %r104, 4;
	add.s64 	%rd34, %rd30, %rd33;
	ld.global.f32 	%f14, [%rd34];
	add.f32 	%f15, %f13, %f14;
	add.s64 	%rd36, %rd29, %rd18;
	shl.b64 	%rd37, %rd36, 2;
	add.s64 	%rd38, %rd30, %rd37;
	ld.global.f32 	%f16, [%rd38+4];
	add.f32 	%f17, %f15, %f16;
	sub.s64 	%rd39, %rd29, %rd18;
	shl.b64 	%rd40, %rd39, 2;
	add.s64 	%rd41, %rd30, %rd40;
	ld.global.f32 	%f18, [%rd41+4];
	add.f32 	%f19, %f17, %f18;
	mul.f32 	%f20, %f19, 0f3E800000;
	cvta.to.global.u64 	%rd42, %rd113;
	add.s64 	%rd43, %rd42, %rd31;
	st.global.f32 	[%rd43+4], %f20;
	ld.global.f32 	%f21, [%rd32+4];
	sub.f32 	%f22, %f21, %f20;
	abs.f32 	%f23, %f22;
	setp.gt.f32 	%p10, %f23, %f58;
	selp.u32 	%r105, 1, 0, %p10;
	add.s32 	%r159, %r159, %r105;
$L__BB0_10:
	add.s32 	%r31, %r25, 1;
	setp.ge.s32 	%p11, %r31, %r154;
	@%p11 bra 	$L__BB0_12;
	ld.param.u32 	%r144, [_Z6jacobiPfS_Piiifiiiiii_param_7];
	ld.param.f32 	%f59, [_Z6jacobiPfS_Piiifiiiiii_param_5];
	ld.param.u64 	%rd114, [_Z6jacobiPfS_Piiifiiiiii_param_1];
	ld.param.u64 	%rd109, [_Z6jacobiPfS_Piiifiiiiii_param_0];
	add.s32 	%r106, %r64, -2;
	rem.s32 	%r107, %r31, %r106;
	add.s32 	%r108, %r144, -2;
	div.s32 	%r109, %r31, %r108;
	mad.lo.s32 	%r110, %r64, %r109, %r64;
	cvt.s64.s32 	%rd44, %r110;
	cvt.s64.s32 	%rd45, %r107;
	add.s64 	%rd46, %rd45, %rd44;
	cvta.to.global.u64 	%rd47, %rd109;
	shl.b64 	%rd48, %rd46, 2;
	add.s64 	%rd49, %rd48, %rd47;
	ld.global.f32 	%f24, [%rd49+8];
	add.s32 	%r111, %r110, %r107;
	mul.wide.s32 	%rd50, %r111, 4;
	add.s64 	%rd51, %rd47, %rd50;
	ld.global.f32 	%f25, [%rd51];
	add.f32 	%f26, %f24, %f25;
	cvt.s64.s32 	%rd52, %r64;
	add.s64 	%rd53, %rd46, %rd52;
	shl.b64 	%rd54, %rd53, 2;
	add.s64 	%rd55, %rd47, %rd54;
	ld.global.f32 	%f27, [%rd55+4];
	add.f32 	%f28, %f26, %f27;
	sub.s64 	%rd56, %rd46, %rd52;
	shl.b64 	%rd57, %rd56, 2;
	add.s64 	%rd58, %rd47, %rd57;
	ld.global.f32 	%f29, [%rd58+4];
	add.f32 	%f30, %f28, %f29;
	mul.f32 	%f31, %f30, 0f3E800000;
	cvta.to.global.u64 	%rd59, %rd114;
	add.s64 	%rd60, %rd59, %rd48;
	st.global.f32 	[%rd60+4], %f31;
	ld.global.f32 	%f32, [%rd49+4];
	sub.f32 	%f33, %f32, %f31;
	abs.f32 	%f34, %f33;
	setp.gt.f32 	%p12, %f34, %f59;
	selp.u32 	%r112, 1, 0, %p12;
	add.s32 	%r159, %r159, %r112;
$L__BB0_12:
	setp.ge.s32 	%p13, %r156, %r154;
	@%p13 bra 	$L__BB0_14;
	ld.param.u32 	%r145, [_Z6jacobiPfS_Piiifiiiiii_param_7];
	ld.param.f32 	%f60, [_Z6jacobiPfS_Piiifiiiiii_param_5];
	ld.param.u64 	%rd115, [_Z6jacobiPfS_Piiifiiiiii_param_1];
	ld.param.u64 	%rd110, [_Z6jacobiPfS_Piiifiiiiii_param_0];
	add.s32 	%r113, %r64, -2;
	rem.s32 	%r114, %r156, %r113;
	add.s32 	%r115, %r145, -2;
	div.s32 	%r116, %r156, %r115;
	mad.lo.s32 	%r117, %r64, %r116, %r64;
	cvt.s64.s32 	%rd61, %r117;
	cvt.s64.s32 	%rd62, %r114;
	add.s64 	%rd63, %rd62, %rd61;
	cvta.to.global.u64 	%rd64, %rd110;
	shl.b64 	%rd65, %rd63, 2;
	add.s64 	%rd66, %rd65, %rd64;
	ld.global.f32 	%f35, [%rd66+8];
	add.s32 	%r118, %r117, %r114;
	mul.wide.s32 	%rd67, %r118, 4;
	add.s64 	%rd68, %rd64, %rd67;
	ld.global.f32 	%f36, [%rd68];
	add.f32 	%f37, %f35, %f36;
	cvt.s64.s32 	%rd69, %r64;
	add.s64 	%rd70, %rd63, %rd69;
	shl.b64 	%rd71, %rd70, 2;
	add.s64 	%rd72, %rd64, %rd71;
	ld.global.f32 	%f38, [%rd72+4];
	add.f32 	%f39, %f37, %f38;
	sub.s64 	%rd73, %rd63, %rd69;
	shl.b64 	%rd74, %rd73, 2;
	add.s64 	%rd75, %rd64, %rd74;
	ld.global.f32 	%f40, [%rd75+4];
	add.f32 	%f41, %f39, %f40;
	mul.f32 	%f42, %f41, 0f3E800000;
	cvta.to.global.u64 	%rd76, %rd115;
	add.s64 	%rd77, %rd76, %rd65;
	st.global.f32 	[%rd77+4], %f42;
	ld.global.f32 	%f43, [%rd66+4];
	sub.f32 	%f44, %f43, %f42;
	abs.f32 	%f45, %f44;
	setp.gt.f32 	%p14, %f45, %f60;
	selp.u32 	%r119, 1, 0, %p14;
	add.s32 	%r159, %r159, %r119;
$L__BB0_14:
	add.s32 	%r157, %r157, 4;
	add.s32 	%r156, %r156, 4;
	setp.ne.s32 	%p15, %r157, 0;
	@%p15 bra 	$L__BB0_6;
$L__BB0_15:
	setp.eq.s32 	%p16, %r18, 0;
	@%p16 bra 	$L__BB0_20;
	add.s32 	%r167, %r155, %r164;
	neg.s32 	%r166, %r18;
	cvt.s64.s32 	%rd86, %r64;
$L__BB0_17:
	.pragma "nounroll";
	setp.ge.s32 	%p17, %r167, %r154;
	@%p17 bra 	$L__BB0_19;
	ld.param.u32 	%r146, [_Z6jacobiPfS_Piiifiiiiii_param_7];
	ld.param.f32 	%f61, [_Z6jacobiPfS_Piiifiiiiii_param_5];
	ld.param.u64 	%rd116, [_Z6jacobiPfS_Piiifiiiiii_param_1];
	ld.param.u64 	%rd111, [_Z6jacobiPfS_Piiifiiiiii_param_0];
	add.s32 	%r120, %r64, -2;
	rem.s32 	%r121, %r167, %r120;
	add.s32 	%r122, %r146, -2;
	div.s32 	%r123, %r167, %r122;
	mad.lo.s32 	%r124, %r64, %r123, %r64;
	cvt.s64.s32 	%rd78, %r124;
	cvt.s64.s32 	%rd79, %r121;
	add.s64 	%rd80, %rd79, %rd78;
	cvta.to.global.u64 	%rd81, %rd111;
	shl.b64 	%rd82, %rd80, 2;
	add.s64 	%rd83, %rd82, %rd81;
	ld.global.f32 	%f46, [%rd83+8];
	add.s32 	%r125, %r124, %r121;
	mul.wide.s32 	%rd84, %r125, 4;
	add.s64 	%rd85, %rd81, %rd84;
	ld.global.f32 	%f47, [%rd85];
	add.f32 	%f48, %f46, %f47;
	add.s64 	%rd87, %rd80, %rd86;
	shl.b64 	%rd88, %rd87, 2;
	add.s64 	%rd89, %rd81, %rd88;
	ld.global.f32 	%f49, [%rd89+4];
	add.f32 	%f50, %f48, %f49;
	sub.s64 	%rd90, %rd80, %rd86;
	shl.b64 	%rd91, %rd90, 2;
	add.s64 	%rd92, %rd81, %rd91;
	ld.global.f32 	%f51, [%rd92+4];
	add.f32 	%f52, %f50, %f51;
	mul.f32 	%f53, %f52, 0f3E800000;
	cvta.to.global.u64 	%rd93, %rd116;
	add.s64 	%rd94, %rd93, %rd82;
	st.global.f32 	[%rd94+4], %f53;
	ld.global.f32 	%f54, [%rd83+4];
	sub.f32 	%f55, %f54, %f53;
	abs.f32 	%f56, %f55;
	setp.gt.f32 	%p18, %f56, %f61;
	selp.u32 	%r126, 1, 0, %p18;
	add.s32 	%r159, %r159, %r126;
$L__BB0_19:
	add.s32 	%r167, %r167, 1;
	add.s32 	%r166, %r166, 1;
	setp.ne.s32 	%p19, %r166, 0;
	@%p19 bra 	$L__BB0_17;
$L__BB0_20:
	mov.u32 	%r127, %nctaid.z;
	mul.lo.s32 	%r51, %r5, %r127;
	mul.wide.u32 	%rd95, %r51, %r4;
	cvt.u64.u32 	%rd96, %r6;
	mul.lo.s64 	%rd97, %rd95, %rd96;
	shr.u64 	%rd98, %rd97, 1;
	cvt.u32.u64 	%r171, %rd98;
	setp.lt.s32 	%p20, %r171, 1;
	@%p20 bra 	$L__BB0_35;
	ld.param.u64 	%rd117, [_Z6jacobiPfS_Piiifiiiiii_param_2];
	cvta.to.global.u64 	%rd99, %rd117;
	mul.wide.s32 	%rd100, %r10, 4;
	add.s64 	%rd2, %rd99, %rd100;
	add.s64 	%rd3, %rd1, 4;
	add.s32 	%r128, %r7, %r8;
	or.b32  	%r53, %r128, %r9;
	mul.lo.s32 	%r129, %r51, %r4;
	add.s32 	%r130, %r1, %r2;
	neg.s32 	%r131, %r3;
	setp.eq.s32 	%p21, %r130, %r131;
	sub.s32 	%r132, -2147483647, %r129;
	selp.b32 	%r54, %r132, 1, %p21;
$L__BB0_22:
	setp.ne.s64 	%p22, %rd1, 0;
	st.global.u32 	[%rd2], %r159;
	@%p22 bra 	$L__BB0_24;
	// begin inline asm
	trap;
	// end inline asm
$L__BB0_24:
	setp.ne.s32 	%p23, %r53, 0;
	barrier.sync 	0;
	@%p23 bra 	$L__BB0_27;
	// begin inline asm
	atom.add.release.gpu.u32 %r133,[%rd3],%r54;
	// end inline asm
$L__BB0_26:
	// begin inline asm
	ld.acquire.gpu.u32 %r135,[%rd3];
	// end inline asm
	xor.b32  	%r136, %r135, %r133;
	setp.gt.s32 	%p24, %r136, -1;
	@%p24 bra 	$L__BB0_26;
$L__BB0_27:
	barrier.sync 	0;
	setp.ge.s32 	%p25, %r10, %r171;
	@%p25 bra 	$L__BB0_29;
	mul.wide.u32 	%rd103, %r171, 4;
	add.s64 	%rd104, %rd2, %rd103;
	ld.global.u32 	%r137, [%rd104];
	add.s32 	%r159, %r137, %r159;
$L__BB0_29:
	setp.ne.s64 	%p26, %rd1, 0;
	@%p26 bra 	$L__BB0_31;
	// begin inline asm
	trap;
	// end inline asm
$L__BB0_31:
	setp.ne.s32 	%p27, %r53, 0;
	barrier.sync 	0;
	@%p27 bra 	$L__BB0_34;
	// begin inline asm
	atom.add.release.gpu.u32 %r138,[%rd3],%r54;
	// end inline asm
$L__BB0_33:
	// begin inline asm
	ld.acquire.gpu.u32 %r140,[%rd3];
	// end inline asm
	xor.b32  	%r141, %r140, %r138;
	setp.gt.s32 	%p28, %r141, -1;
	@%p28 bra 	$L__BB0_33;
$L__BB0_34:
	barrier.sync 	0;
	shr.u32 	%r61, %r171, 1;
	setp.gt.u32 	%p29, %r171, 1;
	mov.u32 	%r171, %r61;
	@%p29 bra 	$L__BB0_22;
$L__BB0_35:
	ret;

}


// ===== COMPILED SASS (sm_100) =====

	.target	sm_100

	.elftype	@"ET_EXEC"


//--------------------- .note.nv.tkinfo           --------------------------
	.section	.note.nv.tkinfo,"",@"SHT_NOTE"
	.sectionflags	@"SHF_NOTE_NV_TKINFO"
	.tkinfo
        /*0018*/ 	.word	0x00000002
        /*0030*/ 	.string	""
        /*0030*/ 	.string	"ptxas"
        /*0030*/ 	.string	"Cuda compilation tools, release 13.0, V13.0.88"
        /*0030*/ 	.string	"Build cuda_13.0.r13.0/compiler.36424714_0"
        /*0030*/ 	.string	"-arch sm_100 -m 64 "



//--------------------- .note.nv.cuinfo           --------------------------
	.section	.note.nv.cuinfo,"",@"SHT_NOTE"
	.sectionflags	@"SHF_NOTE_NV_CUINFO"
        /*0018*/ 	.short	0x0002
        /*001a*/ 	.short	0x0064
        /*001c*/ 	.short	0x0082
	.zero		2


//--------------------- .nv.info                  --------------------------
	.section	.nv.info,"",@"SHT_CUDA_INFO"
	.align	4


	//----- nvinfo : EIATTR_REGCOUNT
	.align		4
        /*0000*/ 	.byte	0x04, 0x2f
        /*0002*/ 	.short	(.L_1 - .L_0)
	.align		4
.L_0:
        /*0004*/ 	.word	index@(_Z6jacobiPfS_Piiifiiiiii)
        /*0008*/ 	.word	0x0000001c


	//----- nvinfo : EIATTR_FRAME_SIZE
	.align		4
.L_1:
        /*000c*/ 	.byte	0x04, 0x11
        /*000e*/ 	.short	(.L_3 - .L_2)
	.align		4
.L_2:
        /*0010*/ 	.word	index@(_Z6jacobiPfS_Piiifiiiiii)
        /*0014*/ 	.word	0x00000000


	//----- nvinfo : EIATTR_MIN_STACK_SIZE
	.align		4
.L_3:
        /*0018*/ 	.byte	0x04, 0x12
        /*001a*/ 	.short	(.L_5 - .L_4)
	.align		4
.L_4:
        /*001c*/ 	.word	index@(_Z6jacobiPfS_Piiifiiiiii)
        /*0020*/ 	.word	0x00000000
.L_5:


//--------------------- .nv.compat                --------------------------
	.section	.nv.compat,"",@"SHT_CUDA_COMPAT_INFO"
	.align	4
        /*0000*/ 	.byte	0x02, 0x09, 0x00, 0x00, 0x02, 0x02, 0x01, 0x00, 0x02, 0x05, 0x05, 0x00, 0x03, 0x07, 0x01, 0x01
        /*0010*/ 	.byte	0x02, 0x03, 0x00, 0x00, 0x02, 0x06, 0x01, 0x00, 0x04, 0x0b, 0x08, 0x00, 0x09, 0x00, 0x00, 0x00
        /*0020*/ 	.byte	0x00, 0x00, 0x00, 0x00


//--------------------- .nv.info._Z6jacobiPfS_Piiifiiiiii --------------------------
	.section	.nv.info._Z6jacobiPfS_Piiifiiiiii,"",@"SHT_CUDA_INFO"
	.sectionflags	@""
	.align	4


	//----- nvinfo : EIATTR_CUDA_API_VERSION
	.align		4
        /*0000*/ 	.byte	0x04, 0x37
        /*0002*/ 	.short	(.L_7 - .L_6)
.L_6:
        /*0004*/ 	.word	0x00000082


	//----- nvinfo : EIATTR_KPARAM_INFO
	.align		4
.L_7:
        /*0008*/ 	.byte	0x04, 0x17
        /*000a*/ 	.short	(.L_9 - .L_8)
.L_8:
        /*000c*/ 	.word	0x00000000
        /*0010*/ 	.short	0x000b
        /*0012*/ 	.short	0x0038
        /*0014*/ 	.byte	0x00, 0xf0, 0x11, 0x00


	//----- nvinfo : EIATTR_KPARAM_INFO
	.align		4
.L_9:
        /*0018*/ 	.byte	0x04, 0x17
        /*001a*/ 	.short	(.L_11 - .L_10)
.L_10:
        /*001c*/ 	.word	0x00000000
        /*0020*/ 	.short	0x000a
        /*0022*/ 	.short	0x0034
        /*0024*/ 	.byte	0x00, 0xf0, 0x11, 0x00


	//----- nvinfo : EIATTR_KPARAM_INFO
	.align		4
.L_11:
        /*0028*/ 	.byte	0x04, 0x17
        /*002a*/ 	.short	(.L_13 - .L_12)
.L_12:
        /*002c*/ 	.word	0x00000000
        /*0030*/ 	.short	0x0009
        /*0032*/ 	.short	0x0030
        /*0034*/ 	.byte	0x00, 0xf0, 0x11, 0x00


	//----- nvinfo : EIATTR_KPARAM_INFO
	.align		4
.L_13:
        /*0038*/ 	.byte	0x04, 0x17
        /*003a*/ 	.short	(.L_15 - .L_14)
.L_14:
        /*003c*/ 	.word	0x00000000
        /*0040*/ 	.short	0x0008
        /*0042*/ 	.short	0x002c
        /*0044*/ 	.byte	0x00, 0xf0, 0x11, 0x00


	//----- nvinfo : EIATTR_KPARAM_INFO
	.align		4
.L_15:
        /*0048*/ 	.byte	0x04, 0x17
        /*004a*/ 	.short	(.L_17 - .L_16)
.L_16:
        /*004c*/ 	.word	0x00000000
        /*0050*/ 	.short	0x0007
        /*0052*/ 	.short	0x0028
        /*0054*/ 	.byte	0x00, 0xf0, 0x11, 0x00


	//----- nvinfo : EIATTR_KPARAM_INFO
	.align		4
.L_17:
        /*0058*/ 	.byte	0x04, 0x17
        /*005a*/ 	.short	(.L_19 - .L_18)
.L_18:
        /*005c*/ 	.word	0x00000000
        /*0060*/ 	.short	0x0006
        /*0062*/ 	.short	0x0024
        /*0064*/ 	.byte	0x00, 0xf0, 0x11, 0x00


	//----- nvinfo : EIATTR_KPARAM_INFO
	.align		4
.L_19:
        /*0068*/ 	.byte	0x04, 0x17
        /*006a*/ 	.short	(.L_21 - .L_20)
.L_20:
        /*006c*/ 	.word	0x00000000
        /*0070*/ 	.short	0x0005
        /*0072*/ 	.short	0x0020
        /*0074*/ 	.byte	0x00, 0xf0, 0x11, 0x00


	//----- nvinfo : EIATTR_KPARAM_INFO
	.align		4
.L_21:
        /*0078*/ 	.byte	0x04, 0x17
        /*007a*/ 	.short	(.L_23 - .L_22)
.L_22:
        /*007c*/ 	.word	0x00000000
        /*0080*/ 	.short	0x0004
        /*0082*/ 	.short	0x001c
        /*0084*/ 	.byte	0x00, 0xf0, 0x11, 0x00


	//----- nvinfo : EIATTR_KPARAM_INFO
	.align		4
.L_23:
        /*0088*/ 	.byte	0x04, 0x17
        /*008a*/ 	.short	(.L_25 - .L_24)
.L_24:
        /*008c*/ 	.word	0x00000000
        /*0090*/ 	.short	0x0003
        /*0092*/ 	.short	0x0018
        /*0094*/ 	.byte	0x00, 0xf0, 0x11, 0x00


	//----- nvinfo : EIATTR_KPARAM_INFO
	.align		4
.L_25:
        /*0098*/ 	.byte	0x04, 0x17
        /*009a*/ 	.short	(.L_27 - .L_26)
.L_26:
        /*009c*/ 	.word	0x00000000
        /*00a0*/ 	.short	0x0002
        /*00a2*/ 	.short	0x0010
        /*00a4*/ 	.byte	0x00, 0xf5, 0x21, 0x00


	//----- nvinfo : EIATTR_KPARAM_INFO
	.align		4
.L_27:
        /*00a8*/ 	.byte	0x04, 0x17
        /*00aa*/ 	.short	(.L_29 - .L_28)
.L_28:
        /*00ac*/ 	.word	0x00000000
        /*00b0*/ 	.short	0x0001
        /*00b2*/ 	.short	0x0008
        /*00b4*/ 	.byte	0x00, 0xf5, 0x21, 0x00


	//----- nvinfo : EIATTR_KPARAM_INFO
	.align		4
.L_29:
        /*00b8*/ 	.byte	0x04, 0x17
        /*00ba*/ 	.short	(.L_31 - .L_30)
.L_30:
        /*00bc*/ 	.word	0x00000000
        /*00c0*/ 	.short	0x0000
        /*00c2*/ 	.short	0x0000
        /*00c4*/ 	.byte	0x00, 0xf5, 0x21, 0x00


	//----- nvinfo : EIATTR_SPARSE_MMA_MASK
	.align		4
.L_31:
        /*00c8*/ 	.byte	0x03, 0x50
        /*00ca*/ 	.short	0x0000


	//----- nvinfo : EIATTR_MAXREG_COUNT
	.align		4
        /*00cc*/ 	.byte	0x03, 0x1b
        /*00ce*/ 	.short	0x00ff


	//----- nvinfo : EIATTR_NUM_BARRIERS
	.align		4
        /*00d0*/ 	.byte	0x02, 0x4c
        /*00d2*/ 	.byte	0x01
	.zero		1


	//----- nvinfo : EIATTR_MERCURY_ISA_VERSION
	.align		4
        /*00d4*/ 	.byte	0x03, 0x5f
        /*00d6*/ 	.short	0x0101


	//----- nvinfo : EIATTR_INT_WARP_WIDE_INSTR_OFFSETS
	.align		4
        /*00d8*/ 	.byte	0x04, 0x31
        /*00da*/ 	.short	(.L_33 - .L_32)


	//   ....[0]....
.L_32:
        /*00dc*/ 	.word	0x00002470


	//   ....[1]....
        /*00e0*/ 	.word	0x00002530


	//   ....[2]....
        /*00e4*/ 	.word	0x000026c0


	//   ....[3]....
        /*00e8*/ 	.word	0x00002780


	//----- nvinfo : EIATTR_COOP_GROUP_MASK_REGIDS
	.align		4
.L_33:
        /*00ec*/ 	.byte	0x04, 0x29
        /*00ee*/ 	.short	(.L_35 - .L_34)


	//   ....[0]....
.L_34:
        /*00f0*/ 	.word	0xffffffff


	//   ....[1]....
        /*00f4*/ 	.word	0xffffffff


	//   ....[2]....
        /*00f8*/ 	.word	0xffffffff


	//   ....[3]....
        /*00fc*/ 	.word	0xffffffff


	//   ....[4]....
        /*0100*/ 	.word	0x05000009


	//   ....[5]....
        /*0104*/ 	.word	0x05000009


	//   ....[6]....
        /*0108*/ 	.word	0x05000009


	//   ....[7]....
        /*010c*/ 	.word	0x05000009


	//----- nvinfo : EIATTR_COOP_GROUP_INSTR_OFFSETS
	.align		4
.L_35:
        /*0110*/ 	.byte	0x04, 0x28
        /*0112*/ 	.short	(.L_37 - .L_36)


	//   ....[0]....
.L_36:
        /*0114*/ 	.word	0x00002430


	//   ....[1]....
        /*0118*/ 	.word	0x000025e0


	//   ....[2]....
        /*011c*/ 	.word	0x00002680


	//   ....[3]....
        /*0120*/ 	.word	0x00002830


	//   ....[4]....
        /*0124*/ 	.word	0x000028f0


	//   ....[5]....
        /*0128*/ 	.word	0x000029a0


	//   ....[6]....
        /*012c*/ 	.word	0x00002a50


	//   ....[7]....
        /*0130*/ 	.word	0x00002b00


	//----- nvinfo : EIATTR_VRC_CTA_INIT_COUNT
	.align		4
.L_37:
        /*0134*/ 	.byte	0x02, 0x4a
	.zero		1
	.zero		1


	//----- nvinfo : EIATTR_EXIT_INSTR_OFFSETS
	.align		4
        /*0138*/ 	.byte	0x04, 0x1c
        /*013a*/ 	.short	(.L_39 - .L_38)


	//   ....[0]....
.L_38:
        /*013c*/ 	.word	0x00002200


	//   ....[1]....
        /*0140*/ 	.word	0x00002870


	//----- nvinfo : EIATTR_CRS_STACK_SIZE
	.align		4
.L_39:
        /*0144*/ 	.byte	0x04, 0x1e
        /*0146*/ 	.short	(.L_41 - .L_40)
.L_40:
        /*0148*/ 	.word	0x00000000


	//----- nvinfo : EIATTR_CBANK_PARAM_SIZE
	.align		4
.L_41:
        /*014c*/ 	.byte	0x03, 0x19
        /*014e*/ 	.short	0x003c


	//----- nvinfo : EIATTR_PARAM_CBANK
	.align		4
        /*0150*/ 	.byte	0x04, 0x0a
        /*0152*/ 	.short	(.L_43 - .L_42)
	.align		4
.L_42:
        /*0154*/ 	.word	index@(.nv.constant0._Z6jacobiPfS_Piiifiiiiii)
        /*0158*/ 	.short	0x0380
        /*015a*/ 	.short	0x003c


	//----- nvinfo : EIATTR_SW_WAR
	.align		4
.L_43:
        /*015c*/ 	.byte	0x04, 0x36
        /*015e*/ 	.short	(.L_45 - .L_44)
.L_44:
        /*0160*/ 	.word	0x00000008
.L_45:


//--------------------- .nv.callgraph             --------------------------
	.section	.nv.callgraph,"",@"SHT_CUDA_CALLGRAPH"
	.align	4
	.sectionentsize	8
	.align		4
        /*0000*/ 	.word	0x00000000
	.align		4
        /*0004*/ 	.word	0xffffffff
	.align		4
        /*0008*/ 	.word	0x00000000
	.align		4
        /*000c*/ 	.word	0xfffffffe
	.align		4
        /*0010*/ 	.word	0x00000000
	.align		4
        /*0014*/ 	.word	0xfffffffd
	.align		4
        /*0018*/ 	.word	0x00000000
	.align		4
        /*001c*/ 	.word	0xfffffffc


//--------------------- .text._Z6jacobiPfS_Piiifiiiiii --------------------------
	.section	.text._Z6jacobiPfS_Piiifiiiiii,"ax",@progbits
	.align	128
        .global         _Z6jacobiPfS_Piiifiiiiii
        .type           _Z6jacobiPfS_Piiifiiiiii,@function
        .size           _Z6jacobiPfS_Piiifiiiiii,(.L_x_45 - _Z6jacobiPfS_Piiifiiiiii)
        .other          _Z6jacobiPfS_Piiifiiiiii,@"STO_CUDA_ENTRY STV_DEFAULT"
_Z6jacobiPfS_Piiifiiiiii:
.text._Z6jacobiPfS_Piiifiiiiii:
[----:B------:R-:W-:Y:S01]  /*0000*/  LDC R1, c[0x0][0x37c] ;  /* 0x0000df00ff017b82 */ /* 0x000fe20000000800 */
[----:B------:R-:W0:Y:S07]  /*0010*/  S2R R0, SR_TID.Y ;  /* 0x0000000000007919 */ /* 0x000e2e0000002200 */
[----:B------:R-:W-:Y:S01]  /*0020*/  S2UR UR11, SR_CTAID.Y ;  /* 0x00000000000b79c3 */ /* 0x000fe20000002600 */
[----:B------:R-:W1:Y:S01]  /*0030*/  LDCU UR13, c[0x0][0x370] ;  /* 0x00006e00ff0d77ac */ /* 0x000e620008000800 */
[----:B------:R-:W0:Y:S01]  /*0040*/  S2R R5, SR_TID.Z ;  /* 0x0000000000057919 */ /* 0x000e220000002300 */
[----:B------:R-:W2:Y:S01]  /*0050*/  LDCU UR14, c[0x0][0x374] ;  /* 0x00006e80ff0e77ac */ /* 0x000ea20008000800 */
[----:B------:R-:W3:Y:S04]  /*0060*/  S2R R3, SR_TID.X ;  /* 0x0000000000037919 */ /* 0x000ee80000002100 */
[----:B------:R-:W2:Y:S01]  /*0070*/  S2UR UR12, SR_CTAID.Z ;  /* 0x00000000000c79c3 */ /* 0x000ea20000002700 */
[----:B------:R-:W4:Y:S01]  /*0080*/  LDCU UR8, c[0x0][0x360] ;  /* 0x00006c00ff0877ac */ /* 0x000f220008000800 */
[----:B------:R-:W0:Y:S06]  /*0090*/  LDCU UR5, c[0x0][0x364] ;  /* 0x00006c80ff0577ac */ /* 0x000e2c0008000800 */
[----:B------:R-:W1:Y:S01]  /*00a0*/  S2UR UR10, SR_CTAID.X ;  /* 0x00000000000a79c3 */ /* 0x000e620000002500 */
[----:B------:R-:W5:Y:S07]  /*00b0*/  LDCU.64 UR6, c[0x0][0x398] ;  /* 0x00007300ff0677ac */ /* 0x000f6e0008000a00 */
[----:B------:R-:W1:Y:S01]  /*00c0*/  LDC R2, c[0x0][0x368] ;  /* 0x0000da00ff027b82 */ /* 0x000e620000000800 */
[----:B--2---:R-:W-:Y:S01]  /*00d0*/  UIMAD UR4, UR12, UR14, UR11 ;  /* 0x0000000e0c0472a4 */ /* 0x004fe2000f8e020b */
[----:B0-----:R-:W-:Y:S01]  /*00e0*/  IMAD R0, R5, UR5, R0 ;  /* 0x0000000505007c24 */ /* 0x001fe2000f8e0200 */
[----:B-----5:R-:W-:-:S02]  /*00f0*/  UISETP.GT.AND UP0, UPT, UR7, UR6, UPT ;  /* 0x000000060700728c */ /* 0x020fc4000bf04270 */
[----:B----4-:R-:W-:Y:S02]  /*0100*/  UIMAD UR5, UR8, UR5, URZ ;  /* 0x00000005080572a4 */ /* 0x010fe4000f8e02ff */
[----:B---3--:R-:W-:Y:S01]  /*0110*/  IMAD R3, R0, UR8, R3 ;  /* 0x0000000800037c24 */ /* 0x008fe2000f8e0203 */
[----:B-1----:R-:W-:-:S03]  /*0120*/  UIMAD UR4, UR4, UR13, UR10 ;  /* 0x0000000d040472a4 */ /* 0x002fc6000f8e020a */
[----:B------:R-:W-:-:S04]  /*0130*/  IMAD R0, R2, UR5, RZ ;  /* 0x0000000502007c24 */ /* 0x000fc8000f8e02ff */
[----:B------:R-:W-:Y:S01]  /*0140*/  IMAD R2, R0, UR4, R3 ;  /* 0x0000000400027c24 */ /* 0x000fe2000f8e0203 */
[----:B------:R-:W-:Y:S06]  /*0150*/  BRA.U !UP0, `(.L_x_0) ;  /* 0x0000000108287547 */ /* 0x000fec000b800000 */
[----:B------:R-:W0:Y:S01]  /*0160*/  LDC R3, c[0x0][0x3b8] ;  /* 0x0000ee00ff037b82 */ /* 0x000e220000000800 */
[----:B------:R-:W1:Y:S02]  /*0170*/  LDCU.64 UR8, c[0x0][0x3b0] ;  /* 0x00007600ff0877ac */ /* 0x000e640008000a00 */
[----:B-1----:R-:W-:Y:S01]  /*0180*/  UIMAD UR4, UR6, UR8, UR6 ;  /* 0x00000008060472a4 */ /* 0x002fe2000f8e0206 */
[----:B------:R-:W-:-:S03]  /*0190*/  IMAD.U32 R7, RZ, RZ, UR9 ;  /* 0x00000009ff077e24 */ /* 0x000fc6000f8e00ff */
[----:B------:R-:W-:Y:S01]  /*01a0*/  UIADD3.X UR5, UPT, UPT, UR4, UR8, URZ, UPT, !UPT ;  /* 0x0000000804057290 */ /* 0x000fe2000bffe4ff */
[C---:B0-----:R-:W-:Y:S01]  /*01b0*/  ISETP.LE.AND P0, PT, R2.reuse, R3, PT ;  /* 0x000000030200720c */ /* 0x041fe20003f03270 */
[----:B------:R-:W-:Y:S01]  /*01c0*/  IMAD R4, R2, R7, UR4 ;  /* 0x0000000402047e24 */ /* 0x000fe2000f8e0207 */
[----:B------:R-:W-:-:S05]  /*01d0*/  VIADDMNMX R3, R3, 0x1, R2, PT ;  /* 0x0000000103037846 */ /* 0x000fca0003800102 */
[----:B------:R-:W-:Y:S01]  /*01e0*/  IMAD.IADD R3, R3, 0x1, R4 ;  /* 0x0000000103037824 */ /* 0x000fe200078e0204 */
[----:B------:R-:W-:Y:S06]  /*01f0*/  BRA `(.L_x_1) ;  /* 0x0000000000247947 */ /* 0x000fec0003800000 */
.L_x_0:
[----:B------:R-:W0:Y:S01]  /*0200*/  LDCU.64 UR8, c[0x0][0x3b0] ;  /* 0x00007600ff0877ac */ /* 0x000e220008000a00 */
[----:B------:R-:W1:Y:S01]  /*0210*/  LDCU UR15, c[0x0][0x3b8] ;  /* 0x00007700ff0f77ac */ /* 0x000e620008000800 */
[----:B0-----:R-:W-:Y:S01]  /*0220*/  UIMAD UR4, UR6, UR8, UR7 ;  /* 0x00000008060472a4 */ /* 0x001fe2000f8e0207 */
[----:B------:R-:W-:Y:S01]  /*0230*/  IMAD.U32 R7, RZ, RZ, UR9 ;  /* 0x00000009ff077e24 */ /* 0x000fe2000f8e00ff */
[C---:B-1----:R-:W-:Y:S02]  /*0240*/  VIMNMX R3, PT, PT, R2.reuse, UR15, PT ;  /* 0x0000000f02037c48 */ /* 0x042fe4000bfe0100 */
[----:B------:R-:W-:Y:S02]  /*0250*/  UIADD3 UR5, UPT, UPT, UR4, UR8, URZ ;  /* 0x0000000804057290 */ /* 0x000fe4000fffe0ff */
[C---:B------:R-:W-:Y:S01]  /*0260*/  IMAD R4, R2.reuse, R7, UR4 ;  /* 0x0000000402047e24 */ /* 0x040fe2000f8e0207 */
[----:B------:R-:W-:-:S03]  /*0270*/  ISETP.LT.AND P0, PT, R2, UR15, PT ;  /* 0x0000000f02007c0c */ /* 0x000fc6000bf01270 */
[----:B------:R-:W-:-:S10]  /*0280*/  IMAD.IADD R3, R3, 0x1, R4 ;  /* 0x0000000103037824 */ /* 0x000fd400078e0204 */
.L_x_1:
[C---:B------:R-:W-:Y:S01]  /*0290*/  VIADD R5, R7.reuse, 0x1 ;  /* 0x0000000107057836 */ /* 0x040fe20000000000 */
[----:B------:R-:W-:Y:S01]  /*02a0*/  @!P0 IADD3 R5, PT, PT, R7, RZ, RZ ;  /* 0x000000ff07058210 */ /* 0x000fe20007ffe0ff */
[----:B------:R-:W0:Y:S01]  /*02b0*/  LDCU.64 UR8, c[0x0][0x358] ;  /* 0x00006b00ff0877ac */ /* 0x000e220008000a00 */
[----:B------:R-:W-:Y:S01]  /*02c0*/  BSSY.RECONVERGENT B1, `(.L_x_2) ;  /* 0x00001eb000017945 */ /* 0x000fe20003800200 */
[----:B------:R-:W-:Y:S01]  /*02d0*/  IMAD.MOV.U32 R8, RZ, RZ, RZ ;  /* 0x000000ffff087224 */ /* 0x000fe200078e00ff */
[----:B------:R-:W-:Y:S01]  /*02e0*/  ISETP.GE.AND P0, PT, R5, 0x1, PT ;  /* 0x000000010500780c */ /* 0x000fe20003f06270 */
[----:B------:R-:W1:Y:S01]  /*02f0*/  LDCU UR15, c[0x0][0x3a0] ;  /* 0x00007400ff0f77ac */ /* 0x000e620008000800 */
[----:B------:R-:W2:Y:S01]  /*0300*/  LDCU UR24, c[0x0][0x3a0] ;  /* 0x00007400ff1877ac */ /* 0x000ea20008000800 */
[----:B------:R-:W3:Y:S01]  /*0310*/  LDCU.128 UR16, c[0x0][0x380] ;  /* 0x00007000ff1077ac */ /* 0x000ee20008000c00 */
[----:B------:R-:W4:Y:S09]  /*0320*/  LDCU.128 UR20, c[0x0][0x380] ;  /* 0x00007000ff1477ac */ /* 0x000f320008000c00 */
[----:B------:R-:W-:Y:S05]  /*0330*/  @!P0 BRA `(.L_x_3) ;  /* 0x0000001c008c8947 */ /* 0x000fea0003800000 */
[C---:B------:R-:W-:Y:S01]  /*0340*/  ISETP.GE.U32.AND P0, PT, R5.reuse, 0x4, PT ;  /* 0x000000040500780c */ /* 0x040fe20003f06070 */
[----:B------:R-:W-:Y:S01]  /*0350*/  BSSY.RECONVERGENT B0, `(.L_x_4) ;  /* 0x000017c000007945 */ /* 0x000fe20003800200 */
[----:B------:R-:W-:Y:S01]  /*0360*/  LOP3.LUT R4, R5, 0x3, RZ, 0xc0, !PT ;  /* 0x0000000305047812 */ /* 0x000fe200078ec0ff */
[----:B------:R-:W-:Y:S02]  /*0370*/  IMAD.MOV.U32 R6, RZ, RZ, RZ ;  /* 0x000000ffff067224 */ /* 0x000fe400078e00ff */
[----:B------:R-:W-:-:S08]  /*0380*/  IMAD.MOV.U32 R8, RZ, RZ, RZ ;  /* 0x000000ffff087224 */ /* 0x000fd000078e00ff */
[----:B------:R-:W-:Y:S05]  /*0390*/  @!P0 BRA `(.L_x_5) ;  /* 0x0000001400dc8947 */ /* 0x000fea0003800000 */
[----:B------:R-:W5:Y:S01]  /*03a0*/  LDCU UR4, c[0x0][0x3a4] ;  /* 0x00007480ff0477ac */ /* 0x000f620008000800 */
[----:B------:R-:W-:Y:S01]  /*03b0*/  LOP3.LUT R6, R5, 0x7ffffffc, RZ, 0xc0, !PT ;  /* 0x7ffffffc05067812 */ /* 0x000fe200078ec0ff */
[----:B------:R-:W-:Y:S02]  /*03c0*/  VIADD R5, R3, 0x3 ;  /* 0x0000000303057836 */ /* 0x000fe40000000000 */
[----:B------:R-:W-:Y:S01]  /*03d0*/  IMAD.MOV.U32 R8, RZ, RZ, RZ ;  /* 0x000000ffff087224 */ /* 0x000fe200078e00ff */
[----:B------:R-:W-:Y:S01]  /*03e0*/  IADD3 R18, PT, PT, -R6, RZ, RZ ;  /* 0x000000ff06127210 */ /* 0x000fe20007ffe1ff */
[----:B-----5:R-:W-:Y:S02]  /*03f0*/  USHF.R.S32.HI UR6, URZ, 0x1f, UR4 ;  /* 0x0000001fff067899 */ /* 0x020fe40008011404 */
[----:B------:R-:W-:-:S04]  /*0400*/  UIADD3 UR4, UPT, UPT, UR4, -0x2, URZ ;  /* 0xfffffffe04047890 */ /* 0x000fc8000fffe0ff */
[----:B------:R-:W-:Y:S02]  /*0410*/  IMAD.U32 R7, RZ, RZ, UR6 ;  /* 0x00000006ff077e24 */ /* 0x000fe4000f8e00ff */
[----:B------:R-:W-:-:S07]  /*0420*/  IMAD.U32 R9, RZ, RZ, UR4 ;  /* 0x00000004ff097e24 */ /* 0x000fce000f8e00ff */
.L_x_14:
[----:B------:R-:W-:Y:S01]  /*0430*/  VIADD R15, R5, 0xfffffffd ;  /* 0xfffffffd050f7836 */ /* 0x000fe20000000000 */
[----:B------:R-:W-:Y:S04]  /*0440*/  BSSY.RECONVERGENT B2, `(.L_x_6) ;  /* 0x0000058000027945 */ /* 0x000fe80003800200 */
[----:B------:R-:W-:-:S13]  /*0450*/  ISETP.GE.AND P0, PT, R15, UR5, PT ;  /* 0x000000050f007c0c */ /* 0x000fda000bf06270 */
[----:B01----:R-:W-:Y:S05]  /*0460*/  @P0 BRA `(.L_x_7) ;  /* 0x0000000400540947 */ /* 0x003fea0003800000 */
[----:B------:R-:W5:Y:S01]  /*0470*/  LDC R14, c[0x0][0x3a8] ;  /* 0x0000ea00ff0e7b82 */ /* 0x000f620000000800 */
[----:B------:R-:W-:-:S04]  /*0480*/  IABS R16, R9 ;  /* 0x0000000900107213 */ /* 0x000fc80000000000 */
[----:B------:R-:W0:Y:S08]  /*0490*/  I2F.RP R19, R16 ;  /* 0x0000001000137306 */ /* 0x000e300000209400 */
[----:B0-----:R-:W0:Y:S01]  /*04a0*/  MUFU.RCP R19, R19 ;  /* 0x0000001300137308 */ /* 0x001e220000001000 */
[----:B-----5:R-:W-:-:S05]  /*04b0*/  VIADD R14, R14, 0xfffffffe ;  /* 0xfffffffe0e0e7836 */ /* 0x020fca0000000000 */
[----:B------:R-:W-:-:S04]  /*04c0*/  IABS R17, R14 ;  /* 0x0000000e00117213 */ /* 0x000fc80000000000 */
[----:B------:R-:W5:Y:S01]  /*04d0*/  I2F.RP R20, R17 ;  /* 0x0000001100147306 */ /* 0x000f620000209400 */
[----:B0-----:R-:W-:-:S07]  /*04e0*/  IADD3 R12, PT, PT, R19, 0xffffffe, RZ ;  /* 0x0ffffffe130c7810 */ /* 0x001fce0007ffe0ff */
[----:B------:R0:W1:Y:S08]  /*04f0*/  F2I.FTZ.U32.TRUNC.NTZ R13, R12 ;  /* 0x0000000c000d7305 */ /* 0x000070000021f000 */
[----:B-----5:R-:W5:Y:S01]  /*0500*/  MUFU.RCP R20, R20 ;  /* 0x0000001400147308 */ /* 0x020f620000001000 */
[----:B0-----:R-:W-:Y:S02]  /*0510*/  IMAD.MOV.U32 R12, RZ, RZ, RZ ;  /* 0x000000ffff0c7224 */ /* 0x001fe400078e00ff */
[----:B-1----:R-:W-:-:S04]  /*0520*/  IMAD.MOV R23, RZ, RZ, -R13 ;  /* 0x000000ffff177224 */ /* 0x002fc800078e0a0d */
[----:B------:R-:W-:-:S04]  /*0530*/  IMAD R19, R23, R16, RZ ;  /* 0x0000001017137224 */ /* 0x000fc800078e02ff */
[----:B------:R-:W-:-:S04]  /*0540*/  IMAD.HI.U32 R12, R13, R19, R12 ;  /* 0x000000130d0c7227 */ /* 0x000fc800078e000c */
[----:B-----5:R-:W-:Y:S01]  /*0550*/  VIADD R10, R20, 0xffffffe ;  /* 0x0ffffffe140a7836 */ /* 0x020fe20000000000 */
[----:B------:R-:W-:-:S03]  /*0560*/  IABS R20, R15 ;  /* 0x0000000f00147213 */ /* 0x000fc60000000000 */
[----:B------:R0:W1:Y:S02]  /*0570*/  F2I.FTZ.U32.TRUNC.NTZ R11, R10 ;  /* 0x0000000a000b7305 */ /* 0x000064000021f000 */
[----:B------:R-:W-:-:S04]  /*0580*/  IMAD.HI.U32 R12, R12, R20, RZ ;  /* 0x000000140c0c7227 */ /* 0x000fc800078e00ff */
[----:B0-----:R-:W-:Y:S02]  /*0590*/  IMAD.MOV.U32 R10, RZ, RZ, RZ ;  /* 0x000000ffff0a7224 */ /* 0x001fe400078e00ff */
[----:B-1----:R-:W-:-:S04]  /*05a0*/  IMAD.MOV R22, RZ, RZ, -R11 ;  /* 0x000000ffff167224 */ /* 0x002fc800078e0a0b */
[----:B------:R-:W-:-:S04]  /*05b0*/  IMAD R21, R22, R17, RZ ;  /* 0x0000001116157224 */ /* 0x000fc800078e02ff */
[----:B------:R-:W-:Y:S01]  /*05c0*/  IMAD.HI.U32 R11, R11, R21, R10 ;  /* 0x000000150b0b7227 */ /* 0x000fe200078e000a */
[----:B------:R-:W-:Y:S02]  /*05d0*/  IABS R21, R14 ;  /* 0x0000000e00157213 */ /* 0x000fe40000000000 */
[----:B------:R-:W-:-:S03]  /*05e0*/  IABS R10, R9 ;  /* 0x00000009000a7213 */ /* 0x000fc60000000000 */
[----:B------:R-:W-:Y:S01]  /*05f0*/  IMAD.MOV R21, RZ, RZ, -R21 ;  /* 0x000000ffff157224 */ /* 0x000fe200078e0a15 */
[----:B------:R-:W-:Y:S01]  /*0600*/  IADD3 R13, PT, PT, RZ, -R10, RZ ;  /* 0x8000000aff0d7210 */ /* 0x000fe20007ffe0ff */
[----:B------:R-:W-:-:S04]  /*0610*/  IMAD.HI.U32 R19, R11, R20, RZ ;  /* 0x000000140b137227 */ /* 0x000fc800078e00ff */
[----:B------:R-:W-:Y:S02]  /*0620*/  IMAD.MOV.U32 R10, RZ, RZ, R21 ;  /* 0x000000ffff0a7224 */ /* 0x000fe400078e0015 */
[--C-:B------:R-:W-:Y:S01]  /*0630*/  IMAD R13, R12, R13, R20.reuse ;  /* 0x0000000d0c0d7224 */ /* 0x100fe200078e0214 */
[----:B------:R-:W-:Y:S01]  /*0640*/  LOP3.LUT R12, R15, R14, RZ, 0x3c, !PT ;  /* 0x0000000e0f0c7212 */ /* 0x000fe200078e3cff */
[----:B------:R-:W-:-:S03]  /*0650*/  IMAD R10, R19, R10, R20 ;  /* 0x0000000a130a7224 */ /* 0x000fc600078e0214 */
[----:B------:R-:W-:Y:S02]  /*0660*/  ISETP.GT.U32.AND P1, PT, R16, R13, PT ;  /* 0x0000000d1000720c */ /* 0x000fe40003f24070 */
[----:B------:R-:W-:Y:S02]  /*0670*/  ISETP.GT.U32.AND P3, PT, R17, R10, PT ;  /* 0x0000000a1100720c */ /* 0x000fe40003f64070 */
[----:B------:R-:W-:-:S09]  /*0680*/  ISETP.GE.AND P4, PT, R12, RZ, PT ;  /* 0x000000ff0c00720c */ /* 0x000fd20003f86270 */
[----:B------:R-:W-:Y:S01]  /*0690*/  @!P1 IMAD.IADD R13, R13, 0x1, -R16 ;  /* 0x000000010d0d9824 */ /* 0x000fe200078e0a10 */
[----:B------:R-:W-:Y:S01]  /*06a0*/  ISETP.NE.AND P1, PT, R14, RZ, PT ;  /* 0x000000ff0e00720c */ /* 0x000fe20003f25270 */
[----:B------:R-:W-:Y:S02]  /*06b0*/  @!P3 IMAD.IADD R10, R10, 0x1, -R17 ;  /* 0x000000010a0ab824 */ /* 0x000fe400078e0a11 */
[----:B------:R-:W-:Y:S01]  /*06c0*/  @!P3 VIADD R19, R19, 0x1 ;  /* 0x000000011313b836 */ /* 0x000fe20000000000 */
[----:B------:R-:W-:Y:S02]  /*06d0*/  ISETP.GT.U32.AND P2, PT, R16, R13, PT ;  /* 0x0000000d1000720c */ /* 0x000fe40003f44070 */
[----:B------:R-:W-:Y:S02]  /*06e0*/  ISETP.GE.U32.AND P0, PT, R10, R17, PT ;  /* 0x000000110a00720c */ /* 0x000fe40003f06070 */
[----:B------:R-:W0:Y:S01]  /*06f0*/  LDC.64 R10, c[0x0][0x3a0] ;  /* 0x0000e800ff0a7b82 */ /* 0x000e220000000a00 */
[----:B------:R-:W-:-:S08]  /*0700*/  ISETP.GE.AND P3, PT, R15, RZ, PT ;  /* 0x000000ff0f00720c */ /* 0x000fd00003f66270 */
[----:B------:R-:W-:Y:S02]  /*0710*/  @!P2 IADD3 R13, PT, PT, R13, -R16, RZ ;  /* 0x800000100d0da210 */ /* 0x000fe40007ffe0ff */
[----:B------:R-:W-:Y:S01]  /*0720*/  @P0 VIADD R19, R19, 0x1 ;  /* 0x0000000113130836 */ /* 0x000fe20000000000 */
[----:B------:R-:W-:Y:S01]  /*0730*/  ISETP.NE.AND P0, PT, R9, RZ, PT ;  /* 0x000000ff0900720c */ /* 0x000fe20003f05270 */
[----:B------:R-:W1:Y:S01]  /*0740*/  LDC.64 R16, c[0x0][0x380] ;  /* 0x0000e000ff107b82 */ /* 0x000e620000000a00 */
[----:B------:R-:W-:Y:S02]  /*0750*/  @!P3 IMAD.MOV R13, RZ, RZ, -R13 ;  /* 0x000000ffff0db224 */ /* 0x000fe400078e0a0d */
[----:B------:R-:W-:Y:S01]  /*0760*/  @!P4 IMAD.MOV R19, RZ, RZ, -R19 ;  /* 0x000000ffff13c224 */ /* 0x000fe200078e0a13 */
[----:B------:R-:W-:-:S05]  /*0770*/  @!P1 LOP3.LUT R19, RZ, R14, RZ, 0x33, !PT ;  /* 0x0000000eff139212 */ /* 0x000fca00078e33ff */
[----:B0-----:R-:W-:-:S03]  /*0780*/  IMAD R19, R19, R11, R11 ;  /* 0x0000000b13137224 */ /* 0x001fc600078e020b */
[----:B------:R-:W-:-:S04]  /*0790*/  @!P0 LOP3.LUT R13, RZ, R9, RZ, 0x33, !PT ;  /* 0x00000009ff0d8212 */ /* 0x000fc800078e33ff */
[----:B------:R-:W-:Y:S02]  /*07a0*/  SHF.R.S32.HI R12, RZ, 0x1f, R13 ;  /* 0x0000001fff0c7819 */ /* 0x000fe4000001140d */
[C---:B------:R-:W-:Y:S01]  /*07b0*/  IADD3 R20, P0, PT, R13.reuse, R19, RZ ;  /* 0x000000130d147210 */ /* 0x040fe20007f1e0ff */
[----:B------:R-:W-:-:S03]  /*07c0*/  IMAD.IADD R13, R13, 0x1, R19 ;  /* 0x000000010d0d7824 */ /* 0x000fc600078e0213 */
[----:B------:R-:W-:Y:S01]  /*07d0*/  LEA.HI.X.SX32 R24, R19, R12, 0x1, P0 ;  /* 0x0000000c13187211 */ /* 0x000fe200000f0eff */
[C---:B------:R-:W-:Y:S01]  /*07e0*/  IMAD.SHL.U32 R19, R20.reuse, 0x4, RZ ;  /* 0x0000000414137824 */ /* 0x040fe200078e00ff */
[CC--:B------:R-:W-:Y:S01]  /*07f0*/  IADD3 R15, P0, PT, R20.reuse, R11.reuse, RZ ;  /* 0x0000000b140f7210 */ /* 0x0c0fe20007f1e0ff */
[----:B-1----:R-:W-:Y:S01]  /*0800*/  IMAD.WIDE R16, R13, 0x4, R16 ;  /* 0x000000040d107825 */ /* 0x002fe200078e0210 */
[C-C-:B------:R-:W-:Y:S02]  /*0810*/  SHF.L.U64.HI R23, R20.reuse, 0x2, R24.reuse ;  /* 0x0000000214177819 */ /* 0x140fe40000010218 */
[----:B---3--:R-:W-:Y:S01]  /*0820*/  LEA R14, P1, R15, UR16, 0x2 ;  /* 0x000000100f0e7c11 */ /* 0x008fe2000f8210ff */
[----:B------:R-:W-:Y:S01]  /*0830*/  IMAD.X R22, R7, 0x1, R24, P0 ;  /* 0x0000000107167824 */ /* 0x000fe200000e0618 */
[----:B------:R-:W-:Y:S01]  /*0840*/  IADD3 R12, P0, PT, R19, UR16, RZ ;  /* 0x00000010130c7c10 */ /* 0x000fe2000ff1e0ff */
[----:B------:R-:W3:Y:S01]  /*0850*/  LDG.E R16, desc[UR8][R16.64] ;  /* 0x0000000810107981 */ /* 0x000ee2000c1e1900 */
[----:B------:R-:W-:-:S02]  /*0860*/  IADD3 R21, P2, PT, R20, -R11, RZ ;  /* 0x8000000b14157210 */ /* 0x000fc40007f5e0ff */
[----:B------:R-:W-:Y:S02]  /*0870*/  IADD3.X R13, PT, PT, R23, UR17, RZ, P0, !PT ;  /* 0x00000011170d7c10 */ /* 0x000fe400087fe4ff */
[----:B------:R-:W-:Y:S02]  /*0880*/  LEA.HI.X R15, R15, UR17, R22, 0x2, P1 ;  /* 0x000000110f0f7c11 */ /* 0x000fe400088f1416 */
[----:B------:R-:W-:Y:S01]  /*0890*/  IADD3.X R22, PT, PT, ~R7, R24, RZ, P2, !PT ;  /* 0x0000001807167210 */ /* 0x000fe200017fe5ff */
[----:B------:R-:W3:Y:S01]  /*08a0*/  LDG.E R11, desc[UR8][R12.64+0x8] ;  /* 0x000008080c0b7981 */ /* 0x000ee2000c1e1900 */
[----:B------:R-:W-:-:S03]  /*08b0*/  LEA R20, P0, R21, UR16, 0x2 ;  /* 0x0000001015147c11 */ /* 0x000fc6000f8010ff */
[----:B------:R-:W5:Y:S01]  /*08c0*/  LDG.E R14, desc[UR8][R14.64+0x4] ;  /* 0x000004080e0e7981 */ /* 0x000f62000c1e1900 */
[----:B------:R-:W-:-:S05]  /*08d0*/  LEA.HI.X R21, R21, UR17, R22, 0x2, P0 ;  /* 0x0000001115157c11 */ /* 0x000fca00080f1416 */
[----:B------:R-:W2:Y:S01]  /*08e0*/  LDG.E R20, desc[UR8][R20.64+0x4] ;  /* 0x0000040814147981 */ /* 0x000ea2000c1e1900 */
[----:B------:R-:W-:-:S04]  /*08f0*/  IADD3 R22, P0, PT, R19, UR18, RZ ;  /* 0x0000001213167c10 */ /* 0x000fc8000ff1e0ff */
[----:B------:R-:W-:Y:S01]  /*0900*/  IADD3.X R23, PT, PT, R23, UR19, RZ, P0, !PT ;  /* 0x0000001317177c10 */ /* 0x000fe200087fe4ff */
[----:B---3--:R-:W-:-:S04]  /*0910*/  FADD R11, R11, R16 ;  /* 0x000000100b0b7221 */ /* 0x008fc80000000000 */
[----:B-----5:R-:W-:-:S04]  /*0920*/  FADD R11, R11, R14 ;  /* 0x0000000e0b0b7221 */ /* 0x020fc80000000000 */
[----:B--2---:R-:W-:-:S04]  /*0930*/  FADD R11, R11, R20 ;  /* 0x000000140b0b7221 */ /* 0x004fc80000000000 */
[----:B------:R-:W-:-:S05]  /*0940*/  FMUL R11, R11, 0.25 ;  /* 0x3e8000000b0b7820 */ /* 0x000fca0000400000 */
[----:B------:R0:W-:Y:S04]  /*0950*/  STG.E desc[UR8][R22.64+0x4], R11 ;  /* 0x0000040b16007986 */ /* 0x0001e8000c101908 */
[----:B------:R-:W2:Y:S02]  /*0960*/  LDG.E R12, desc[UR8][R12.64+0x4] ;  /* 0x000004080c0c7981 */ /* 0x000ea4000c1e1900 */
[----:B--2---:R-:W-:-:S05]  /*0970*/  FADD R17, -R11, R12 ;  /* 0x0000000c0b117221 */ /* 0x004fca0000000100 */
[----:B------:R-:W-:Y:S01]  /*0980*/  FSETP.GT.AND P0, PT, |R17|, R10, PT ;  /* 0x0000000a1100720b */ /* 0x000fe20003f04200 */
[----:B------:R-:W-:-:S12]  /*0990*/  VIADD R10, R8, 0x1 ;  /* 0x00000001080a7836 */ /* 0x000fd80000000000 */
[----:B------:R-:W-:-:S04]  /*09a0*/  @!P0 IMAD.MOV R10, RZ, RZ, R8 ;  /* 0x000000ffff0a8224 */ /* 0x000fc800078e0208 */
[----:B0-----:R-:W-:-:S07]  /*09b0*/  IMAD.MOV.U32 R8, RZ, RZ, R10 ;  /* 0x000000ffff087224 */ /* 0x001fce00078e000a */
.L_x_7:
[----:B01234-:R-:W-:Y:S05]  /*09c0*/  BSYNC.RECONVERGENT B2 ;  /* 0x0000000000027941 */ /* 0x01ffea0003800200 */
.L_x_6:
[----:B------:R-:W-:Y:S01]  /*09d0*/  VIADD R17, R5, 0xfffffffe ;  /* 0xfffffffe05117836 */ /* 0x000fe20000000000 */
[----:B------:R-:W0:Y:S01]  /*09e0*/  LDC R19, c[0x0][0x3a4] ;  /* 0x0000e900ff137b82 */ /* 0x000e220000000800 */
[----:B------:R-:W-:Y:S03]  /*09f0*/  BSSY.RECONVERGENT B2, `(.L_x_8) ;  /* 0x0000059000027945 */ /* 0x000fe60003800200 */
[----:B------:R-:W-:-:S04]  /*0a00*/  ISETP.GE.AND P0, PT, R17, UR5, PT ;  /* 0x0000000511007c0c */ /* 0x000fc8000bf06270 */
[----:B------:R-:W1:Y:S09]  /*0a10*/  LDC R20, c[0x0][0x3a8] ;  /* 0x0000ea00ff147b82 */ /* 0x000e720000000800 */
[----:B------:R-:W-:Y:S05]  /*0a20*/  @P0 BRA `(.L_x_9) ;  /* 0x0000000400540947 */ /* 0x000fea0003800000 */
[----:B-1----:R-:W-:Y:S01]  /*0a30*/  VIADD R16, R20, 0xfffffffe ;  /* 0xfffffffe14107836 */ /* 0x002fe20000000000 */
[----:B0-----:R-:W-:-:S04]  /*0a40*/  IADD3 R9, PT, PT, R19, -0x2, RZ ;  /* 0xfffffffe13097810 */ /* 0x001fc80007ffe0ff */
[----:B------:R-:W-:Y:S02]  /*0a50*/  IABS R15, R16 ;  /* 0x00000010000f7213 */ /* 0x000fe40000000000 */
[----:B------:R-:W-:Y:S02]  /*0a60*/  IABS R14, R9 ;  /* 0x00000009000e7213 */ /* 0x000fe40000000000 */
[----:B------:R-:W0:Y:S01]  /*0a70*/  I2F.RP R22, R15 ;  /* 0x0000000f00167306 */ /* 0x000e220000209400 */
[----:B------:R-:W-:-:S07]  /*0a80*/  ISETP.NE.AND P4, PT, R16, RZ, PT ;  /* 0x000000ff1000720c */ /* 0x000fce0003f85270 */
[----:B------:R-:W1:Y:S08]  /*0a90*/  I2F.RP R21, R14 ;  /* 0x0000000e00157306 */ /* 0x000e700000209400 */
[----:B0-----:R-:W0:Y:S08]  /*0aa0*/  MUFU.RCP R22, R22 ;  /* 0x0000001600167308 */ /* 0x001e300000001000 */
[----:B-1----:R-:W1:Y:S01]  /*0ab0*/  MUFU.RCP R21, R21 ;  /* 0x0000001500157308 */ /* 0x002e620000001000 */
[----:B0-----:R-:W-:Y:S01]  /*0ac0*/  VIADD R10, R22, 0xffffffe ;  /* 0x0ffffffe160a7836 */ /* 0x001fe20000000000 */
[----:B------:R-:W-:-:S06]  /*0ad0*/  IABS R22, R16 ;  /* 0x0000001000167213 */ /* 0x000fcc0000000000 */
[----:B------:R0:W2:Y:S01]  /*0ae0*/  F2I.FTZ.U32.TRUNC.NTZ R11, R10 ;  /* 0x0000000a000b7305 */ /* 0x0000a2000021f000 */
[----:B------:R-:W-:Y:S02]  /*0af0*/  IMAD.MOV R22, RZ, RZ, -R22 ;  /* 0x000000ffff167224 */ /* 0x000fe400078e0a16 */
[----:B-1----:R-:W-:Y:S01]  /*0b00*/  VIADD R12, R21, 0xffffffe ;  /* 0x0ffffffe150c7836 */ /* 0x002fe20000000000 */
[----:B------:R-:W-:-:S04]  /*0b10*/  IABS R21, R9 ;  /* 0x0000000900157213 */ /* 0x000fc80000000000 */
[----:B------:R1:W3:Y:S01]  /*0b20*/  F2I.FTZ.U32.TRUNC.NTZ R13, R12 ;  /* 0x0000000c000d7305 */ /* 0x0002e2000021f000 */
[----:B0-----:R-:W-:Y:S02]  /*0b30*/  IMAD.MOV.U32 R10, RZ, RZ, RZ ;  /* 0x000000ffff0a7224 */ /* 0x001fe400078e00ff */
[----:B------:R-:W-:Y:S02]  /*0b40*/  IMAD.MOV R21, RZ, RZ, -R21 ;  /* 0x000000ffff157224 */ /* 0x000fe400078e0a15 */
[----:B--2---:R-:W-:Y:S02]  /*0b50*/  IMAD.MOV R24, RZ, RZ, -R11 ;  /* 0x000000ffff187224 */ /* 0x004fe400078e0a0b */
[----:B-1----:R-:W-:Y:S02]  /*0b60*/  IMAD.MOV.U32 R12, RZ, RZ, RZ ;  /* 0x000000ffff0c7224 */ /* 0x002fe400078e00ff */
[----:B------:R-:W-:Y:S01]  /*0b70*/  IMAD R23, R24, R15, RZ ;  /* 0x0000000f18177224 */ /* 0x000fe200078e02ff */
[----:B------:R-:W-:Y:S01]  /*0b80*/  IABS R24, R17 ;  /* 0x0000001100187213 */ /* 0x000fe20000000000 */
[----:B---3--:R-:W-:-:S02]  /*0b90*/  IMAD.MOV R25, RZ, RZ, -R13 ;  /* 0x000000ffff197224 */ /* 0x008fc400078e0a0d */
[----:B------:R-:W-:Y:S01]  /*0ba0*/  IMAD.HI.U32 R23, R11, R23, R10 ;  /* 0x000000170b177227 */ /* 0x000fe200078e000a */
[----:B------:R-:W-:-:S03]  /*0bb0*/  MOV R10, R24 ;  /* 0x00000018000a7202 */ /* 0x000fc60000000f00 */
[----:B------:R-:W-:-:S04]  /*0bc0*/  IMAD R11, R25, R14, RZ ;  /* 0x0000000e190b7224 */ /* 0x000fc800078e02ff */
[----:B------:R-:W-:-:S04]  /*0bd0*/  IMAD.HI.U32 R11, R13, R11, R12 ;  /* 0x0000000b0d0b7227 */ /* 0x000fc800078e000c */
[----:B------:R-:W-:Y:S02]  /*0be0*/  IMAD.MOV.U32 R12, RZ, RZ, R22 ;  /* 0x000000ffff0c7224 */ /* 0x000fe400078e0016 */
[----:B------:R-:W-:-:S04]  /*0bf0*/  IMAD.HI.U32 R13, R23, R10, RZ ;  /* 0x0000000a170d7227 */ /* 0x000fc800078e00ff */
[----:B------:R-:W-:Y:S02]  /*0c00*/  IMAD R12, R13, R12, R10 ;  /* 0x0000000c0d0c7224 */ /* 0x000fe400078e020a */
[----:B------:R-:W-:-:S03]  /*0c10*/  IMAD.HI.U32 R11, R11, R10, RZ ;  /* 0x0000000a0b0b7227 */ /* 0x000fc600078e00ff */
[----:B------:R-:W-:Y:S01]  /*0c20*/  ISETP.GT.U32.AND P2, PT, R15, R12, PT ;  /* 0x0000000c0f00720c */ /* 0x000fe20003f44070 */
[----:B------:R-:W-:Y:S01]  /*0c30*/  IMAD R11, R11, R21, R10 ;  /* 0x000000150b0b7224 */ /* 0x000fe200078e020a */
[----:B------:R-:W-:-:S04]  /*0c40*/  LOP3.LUT R10, R17, R16, RZ, 0x3c, !PT ;  /* 0x00000010110a7212 */ /* 0x000fc800078e3cff */
[----:B------:R-:W-:Y:S02]  /*0c50*/  ISETP.GT.U32.AND P1, PT, R14, R11, PT ;  /* 0x0000000b0e00720c */ /* 0x000fe40003f24070 */
[----:B------:R-:W-:-:S05]  /*0c60*/  ISETP.GE.AND P3, PT, R10, RZ, PT ;  /* 0x000000ff0a00720c */ /* 0x000fca0003f66270 */
[----:B------:R-:W-:Y:S02]  /*0c70*/  @!P2 IMAD.IADD R12, R12, 0x1, -R15 ;  /* 0x000000010c0ca824 */ /* 0x000fe400078e0a0f */
[----:B------:R-:W-:Y:S01]  /*0c80*/  @!P2 VIADD R13, R13, 0x1 ;  /* 0x000000010d0da836 */ /* 0x000fe20000000000 */
[----:B------:R-:W-:Y:S02]  /*0c90*/  ISETP.GE.AND P2, PT, R17, RZ, PT ;  /* 0x000000ff1100720c */ /* 0x000fe40003f46270 */
[----:B------:R-:W-:Y:S02]  /*0ca0*/  ISETP.GE.U32.AND P0, PT, R12, R15, PT ;  /* 0x0000000f0c00720c */ /* 0x000fe40003f06070 */
[----:B------:R-:W-:-:S04]  /*0cb0*/  @!P1 IADD3 R11, PT, PT, R11, -R14, RZ ;  /* 0x8000000e0b0b9210 */ /* 0x000fc80007ffe0ff */
[----:B------:R-:W-:-:S07]  /*0cc0*/  ISETP.GT.U32.AND P1, PT, R14, R11, PT ;  /* 0x0000000b0e00720c */ /* 0x000fce0003f24070 */
[----:B------:R-:W-:Y:S01]  /*0cd0*/  @P0 VIADD R13, R13, 0x1 ;  /* 0x000000010d0d0836 */ /* 0x000fe20000000000 */
[----:B------:R-:W-:-:S03]  /*0ce0*/  ISETP.NE.AND P0, PT, R9, RZ, PT ;  /* 0x000000ff0900720c */ /* 0x000fc60003f05270 */
[----:B------:R-:W-:Y:S01]  /*0cf0*/  @!P3 IMAD.MOV R13, RZ, RZ, -R13 ;  /* 0x000000ffff0db224 */ /* 0x000fe200078e0a0d */
[----:B------:R-:W-:Y:S01]  /*0d00*/  @!P4 LOP3.LUT R13, RZ, R16, RZ, 0x33, !PT ;  /* 0x00000010ff0dc212 */ /* 0x000fe200078e33ff */
[----:B------:R-:W-:Y:S02]  /*0d10*/  @!P1 IMAD.IADD R11, R11, 0x1, -R14 ;  /* 0x000000010b0b9824 */ /* 0x000fe400078e0a0e */
[----:B------:R-:W0:Y:S02]  /*0d20*/  LDC.64 R14, c[0x0][0x380] ;  /* 0x0000e000ff0e7b82 */ /* 0x000e240000000a00 */
[----:B------:R-:W-:Y:S02]  /*0d30*/  @!P2 IMAD.MOV R11, RZ, RZ, -R11 ;  /* 0x000000ffff0ba224 */ /* 0x000fe400078e0a0b */
[----:B------:R-:W-:Y:S02]  /*0d40*/  IMAD R13, R13, R19, R19 ;  /* 0x000000130d0d7224 */ /* 0x000fe400078e0213 */
[----:B------:R-:W-:-:S04]  /*0d50*/  @!P0 LOP3.LUT R11, RZ, R9, RZ, 0x33, !PT ;  /* 0x00000009ff0b8212 */ /* 0x000fc800078e33ff */
[----:B------:R-:W-:Y:S02]  /*0d60*/  SHF.R.S32.HI R10, RZ, 0x1f, R11 ;  /* 0x0000001fff0a7819 */ /* 0x000fe4000001140b */
[CC--:B------:R-:W-:Y:S02]  /*0d70*/  IADD3 R16, P0, PT, R11.reuse, R13.reuse, RZ ;  /* 0x0000000d0b107210 */ /* 0x0c0fe40007f1e0ff */
[----:B------:R-:W-:Y:S02]  /*0d80*/  IADD3 R11, PT, PT, R11, R13, RZ ;  /* 0x0000000d0b0b7210 */ /* 0x000fe40007ffe0ff */
[----:B------:R-:W-:Y:S01]  /*0d90*/  LEA.HI.X.SX32 R24, R13, R10, 0x1, P0 ;  /* 0x0000000a0d187211 */ /* 0x000fe200000f0eff */
[C---:B------:R-:W-:Y:S01]  /*0da0*/  IMAD.SHL.U32 R21, R16.reuse, 0x4, RZ ;  /* 0x0000000410157824 */ /* 0x040fe200078e00ff */
[C---:B------:R-:W-:Y:S02]  /*0db0*/  IADD3 R13, P0, PT, R16.reuse, R19, RZ ;  /* 0x00000013100d7210 */ /* 0x040fe40007f1e0ff */
[----:B------:R-:W-:-:S02]  /*0dc0*/  SHF.L.U64.HI R23, R16, 0x2, R24 ;  /* 0x0000000210177819 */ /* 0x000fc40000010218 */
[----:B------:R-:W-:Y:S01]  /*0dd0*/  IADD3 R17, P2, PT, R16, -R19, RZ ;  /* 0x8000001310117210 */ /* 0x000fe20007f5e0ff */
[----:B------:R-:W-:Y:S01]  /*0de0*/  IMAD.X R22, R7, 0x1, R24, P0 ;  /* 0x0000000107167824 */ /* 0x000fe200000e0618 */
[----:B------:R-:W-:Y:S01]  /*0df0*/  IADD3 R10, P0, PT, R21, UR16, RZ ;  /* 0x00000010150a7c10 */ /* 0x000fe2000ff1e0ff */
[----:B0-----:R-:W-:Y:S01]  /*0e00*/  IMAD.WIDE R14, R11, 0x4, R14 ;  /* 0x000000040b0e7825 */ /* 0x001fe200078e020e */
[----:B------:R-:W-:Y:S02]  /*0e10*/  LEA R12, P1, R13, UR16, 0x2 ;  /* 0x000000100d0c7c11 */ /* 0x000fe4000f8210ff */
[----:B------:R-:W-:Y:S01]  /*0e20*/  IADD3.X R11, PT, PT, R23, UR17, RZ, P0, !PT ;  /* 0x00000011170b7c10 */ /* 0x000fe200087fe4ff */
[----:B------:R-:W-:Y:S01]  /*0e30*/  IMAD.X R24, R24, 0x1, ~R7, P2 ;  /* 0x0000000118187824 */ /* 0x000fe200010e0e07 */
[----:B------:R-:W-:Y:S01]  /*0e40*/  LEA.HI.X R13, R13, UR17, R22, 0x2, P1 ;  /* 0x000000110d0d7c11 */ /* 0x000fe200088f1416 */
[----:B------:R-:W2:Y:S01]  /*0e50*/  LDG.E R15, desc[UR8][R14.64] ;  /* 0x000000080e0f7981 */ /* 0x000ea2000c1e1900 */
[----:B------:R-:W-:-:S03]  /*0e60*/  LEA R16, P0, R17, UR16, 0x2 ;  /* 0x0000001011107c11 */ /* 0x000fc6000f8010ff */
[----:B------:R-:W2:Y:S01]  /*0e70*/  LDG.E R22, desc[UR8][R10.64+0x8] ;  /* 0x000008080a167981 */ /* 0x000ea2000c1e1900 */
[----:B------:R-:W-:-:S03]  /*0e80*/  LEA.HI.X R17, R17, UR17, R24, 0x2, P0 ;  /* 0x0000001111117c11 */ /* 0x000fc600080f1418 */
[----:B------:R-:W3:Y:S04]  /*0e90*/  LDG.E R13, desc[UR8][R12.64+0x4] ;  /* 0x000004080c0d7981 */ /* 0x000ee8000c1e1900 */
[----:B------:R-:W4:Y:S01]  /*0ea0*/  LDG.E R17, desc[UR8][R16.64+0x4] ;  /* 0x0000040810117981 */ /* 0x000f22000c1e1900 */
[----:B--2---:R-:W-:-:S04]  /*0eb0*/  FADD R22, R22, R15 ;  /* 0x0000000f16167221 */ /* 0x004fc80000000000 */
[----:B---3--:R-:W-:Y:S01]  /*0ec0*/  FADD R24, R22, R13 ;  /* 0x0000000d16187221 */ /* 0x008fe20000000000 */
[----:B------:R-:W-:-:S03]  /*0ed0*/  IADD3 R22, P0, PT, R21, UR18, RZ ;  /* 0x0000001215167c10 */ /* 0x000fc6000ff1e0ff */
[----:B----4-:R-:W-:Y:S01]  /*0ee0*/  FADD R24, R24, R17 ;  /* 0x0000001118187221 */ /* 0x010fe20000000000 */
[----:B------:R-:W-:-:S03]  /*0ef0*/  IADD3.X R23, PT, PT, R23, UR19, RZ, P0, !PT ;  /* 0x0000001317177c10 */ /* 0x000fc600087fe4ff */
[----:B------:R-:W-:-:S05]  /*0f00*/  FMUL R15, R24, 0.25 ;  /* 0x3e800000180f7820 */ /* 0x000fca0000400000 */
[----:B------:R2:W-:Y:S04]  /*0f10*/  STG.E desc[UR8][R22.64+0x4], R15 ;  /* 0x0000040f16007986 */ /* 0x0005e8000c101908 */
[----:B------:R-:W3:Y:S01]  /*0f20*/  LDG.E R10, desc[UR8][R10.64+0x4] ;  /* 0x000004080a0a7981 */ /* 0x000ee2000c1e1900 */
[----:B------:R-:W-:Y:S02]  /*0f30*/  VIADD R12, R8, 0x1 ;  /* 0x00000001080c7836 */ /* 0x000fe40000000000 */
[----:B---3--:R-:W-:-:S05]  /*0f40*/  FADD R14, -R15, R10 ;  /* 0x0000000a0f0e7221 */ /* 0x008fca0000000100 */
[----:B------:R-:W-:-:S13]  /*0f50*/  FSETP.GT.AND P0, PT, |R14|, UR15, PT ;  /* 0x0000000f0e007c0b */ /* 0x000fda000bf04200 */
[----:B------:R-:W-:-:S05]  /*0f60*/  @!P0 IMAD.MOV R12, RZ, RZ, R8 ;  /* 0x000000ffff0c8224 */ /* 0x000fca00078e0208 */
[----:B--2---:R-:W-:-:S07]  /*0f70*/  MOV R8, R12 ;  /* 0x0000000c00087202 */ /* 0x004fce0000000f00 */
.L_x_9:
[----:B------:R-:W-:Y:S05]  /*0f80*/  BSYNC.RECONVERGENT B2 ;  /* 0x0000000000027941 */ /* 0x000fea0003800200 */
.L_x_8:
[C---:B------:R-:W-:Y:S01]  /*0f90*/  VIADD R16, R5.reuse, 0xffffffff ;  /* 0xffffffff05107836 */ /* 0x040fe20000000000 */
[----:B------:R-:W-:Y:S01]  /*0fa0*/  BSSY.RECONVERGENT B2, `(.L_x_10) ;  /* 0x000005c000027945 */ /* 0x000fe20003800200 */
[----:B------:R-:W-:Y:S01]  /*0fb0*/  VIADD R18, R18, 0x4 ;  /* 0x0000000412127836 */ /* 0x000fe20000000000 */
[----:B------:R-:W-:Y:S02]  /*0fc0*/  ISETP.GE.AND P1, PT, R5, UR5, PT ;  /* 0x0000000505007c0c */ /* 0x000fe4000bf26270 */
[----:B------:R-:W-:Y:S02]  /*0fd0*/  ISETP.GE.AND P2, PT, R16, UR5, PT ;  /* 0x0000000510007c0c */ /* 0x000fe4000bf46270 */
[----:B------:R-:W-:-:S11]  /*0fe0*/  ISETP.NE.AND P0, PT, R18, RZ, PT ;  /* 0x000000ff1200720c */ /* 0x000fd60003f05270 */
[----:B------:R-:W-:Y:S05]  /*0ff0*/  @P2 BRA `(.L_x_11) ;  /* 0x0000000400582947 */ /* 0x000fea0003800000 */
[----:B-1----:R-:W-:Y:S02]  /*1000*/  VIADD R7, R20, 0xfffffffe ;  /* 0xfffffffe14077836 */ /* 0x002fe40000000000 */
[----:B0-----:R-:W-:-:S03]  /*1010*/  VIADD R9, R19, 0xfffffffe ;  /* 0xfffffffe13097836 */ /* 0x001fc60000000000 */
[----:B------:R-:W-:Y:S02]  /*1020*/  IABS R15, R7 ;  /* 0x00000007000f7213 */ /* 0x000fe40000000000 */
[----:B------:R-:W-:Y:S02]  /*1030*/  IABS R14, R9 ;  /* 0x00000009000e7213 */ /* 0x000fe40000000000 */
[----:B------:R-:W0:Y:S01]  /*1040*/  I2F.RP R21, R15 ;  /* 0x0000000f00157306 */ /* 0x000e220000209400 */
[----:B------:R-:W-:Y:S02]  /*1050*/  IABS R24, R7 ;  /* 0x0000000700187213 */ /* 0x000fe40000000000 */
[----:B------:R-:W-:-:S03]  /*1060*/  ISETP.NE.AND P6, PT, R7, RZ, PT ;  /* 0x000000ff0700720c */ /* 0x000fc60003fc5270 */
[----:B------:R-:W-:Y:S02]  /*1070*/  IMAD.MOV R24, RZ, RZ, -R24 ;  /* 0x000000ffff187224 */ /* 0x000fe400078e0a18 */
[----:B------:R-:W1:Y:S08]  /*1080*/  I2F.RP R17, R14 ;  /* 0x0000000e00117306 */ /* 0x000e700000209400 */
[----:B0-----:R-:W0:Y:S08]  /*1090*/  MUFU.RCP R21, R21 ;  /* 0x0000001500157308 */ /* 0x001e300000001000 */
[----:B-1----:R-:W1:Y:S01]  /*10a0*/  MUFU.RCP R17, R17 ;  /* 0x0000001100117308 */ /* 0x002e620000001000 */
[----:B0-----:R-:W-:-:S07]  /*10b0*/  IADD3 R10, PT, PT, R21, 0xffffffe, RZ ;  /* 0x0ffffffe150a7810 */ /* 0x001fce0007ffe0ff */
[----:B------:R0:W2:Y:S01]  /*10c0*/  F2I.FTZ.U32.TRUNC.NTZ R11, R10 ;  /* 0x0000000a000b7305 */ /* 0x0000a2000021f000 */
[----:B-1----:R-:W-:Y:S01]  /*10d0*/  VIADD R12, R17, 0xffffffe ;  /* 0x0ffffffe110c7836 */ /* 0x002fe20000000000 */
[----:B------:R-:W-:-:S06]  /*10e0*/  IABS R17, R9 ;  /* 0x0000000900117213 */ /* 0x000fcc0000000000 */
        /* <DEDUP_REMOVED lines=21> */
[-C--:B------:R-:W-:Y:S01]  /*1240*/  @!P5 IADD3 R12, PT, PT, R12, -R15.reuse, RZ ;  /* 0x8000000f0c0cd210 */ /* 0x080fe20007ffe0ff */
[----:B------:R-:W-:Y:S01]  /*1250*/  @!P5 VIADD R13, R13, 0x1 ;  /* 0x000000010d0dd836 */ /* 0x000fe20000000000 */
[----:B------:R-:W-:Y:S02]  /*1260*/  ISETP.GE.AND P5, PT, R16, RZ, PT ;  /* 0x000000ff1000720c */ /* 0x000fe40003fa6270 */
[----:B------:R-:W-:Y:S02]  /*1270*/  ISETP.GE.U32.AND P2, PT, R12, R15, PT ;  /* 0x0000000f0c00720c */ /* 0x000fe40003f46070 */
[----:B------:R-:W-:-:S05]  /*1280*/  @!P3 IMAD.IADD R11, R11, 0x1, -R14 ;  /* 0x000000010b0bb824 */ /* 0x000fca00078e0a0e */
[----:B------:R-:W-:-:S06]  /*1290*/  ISETP.GT.U32.AND P3, PT, R14, R11, PT ;  /* 0x0000000b0e00720c */ /* 0x000fcc0003f64070 */
[----:B------:R-:W-:Y:S01]  /*12a0*/  @P2 VIADD R13, R13, 0x1 ;  /* 0x000000010d0d2836 */ /* 0x000fe20000000000 */
[----:B------:R-:W-:-:S04]  /*12b0*/  ISETP.NE.AND P2, PT, R9, RZ, PT ;  /* 0x000000ff0900720c */ /* 0x000fc80003f45270 */
[----:B------:R-:W-:Y:S02]  /*12c0*/  @!P4 IADD3 R13, PT, PT, -R13, RZ, RZ ;  /* 0x000000ff0d0dc210 */ /* 0x000fe40007ffe1ff */
[----:B------:R-:W-:Y:S01]  /*12d0*/  @!P3 IMAD.IADD R11, R11, 0x1, -R14 ;  /* 0x000000010b0bb824 */ /* 0x000fe200078e0a0e */
[----:B------:R-:W-:Y:S01]  /*12e0*/  @!P6 LOP3.LUT R13, RZ, R7, RZ, 0x33, !PT ;  /* 0x00000007ff0de212 */ /* 0x000fe200078e33ff */
[----:B------:R-:W0:Y:S01]  /*12f0*/  LDC.64 R14, c[0x0][0x380] ;  /* 0x0000e000ff0e7b82 */ /* 0x000e220000000a00 */
[----:B------:R-:W-:Y:S01]  /*1300*/  SHF.R.S32.HI R7, RZ, 0x1f, R19 ;  /* 0x0000001fff077819 */ /* 0x000fe20000011413 */
[----:B------:R-:W-:Y:S02]  /*1310*/  @!P5 IMAD.MOV R11, RZ, RZ, -R11 ;  /* 0x000000ffff0bd224 */ /* 0x000fe400078e0a0b */
[----:B------:R-:W-:Y:S01]  /*1320*/  IMAD R13, R13, R19, R19 ;  /* 0x000000130d0d7224 */ /* 0x000fe200078e0213 */
[----:B------:R-:W-:-:S04]  /*1330*/  @!P2 LOP3.LUT R11, RZ, R9, RZ, 0x33, !PT ;  /* 0x00000009ff0ba212 */ /* 0x000fc800078e33ff */
[----:B------:R-:W-:Y:S02]  /*1340*/  SHF.R.S32.HI R10, RZ, 0x1f, R11 ;  /* 0x0000001fff0a7819 */ /* 0x000fe4000001140b */
[C---:B------:R-:W-:Y:S01]  /*1350*/  IADD3 R16, P2, PT, R11.reuse, R13, RZ ;  /* 0x0000000d0b107210 */ /* 0x040fe20007f5e0ff */
[----:B------:R-:W-:-:S03]  /*1360*/  IMAD.IADD R11, R11, 0x1, R13 ;  /* 0x000000010b0b7824 */ /* 0x000fc600078e020d */
[----:B------:R-:W-:Y:S01]  /*1370*/  LEA.HI.X.SX32 R24, R13, R10, 0x1, P2 ;  /* 0x0000000a0d187211 */ /* 0x000fe200010f0eff */
[C---:B------:R-:W-:Y:S01]  /*1380*/  IMAD.SHL.U32 R21, R16.reuse, 0x4, RZ ;  /* 0x0000000410157824 */ /* 0x040fe200078e00ff */
[CC--:B------:R-:W-:Y:S02]  /*1390*/  IADD3 R13, P2, PT, R16.reuse, R19.reuse, RZ ;  /* 0x00000013100d7210 */ /* 0x0c0fe40007f5e0ff */
[C-C-:B------:R-:W-:Y:S02]  /*13a0*/  SHF.L.U64.HI R23, R16.reuse, 0x2, R24.reuse ;  /* 0x0000000210177819 */ /* 0x140fe40000010218 */
[----:B------:R-:W-:Y:S01]  /*13b0*/  LEA R12, P3, R13, UR16, 0x2 ;  /* 0x000000100d0c7c11 */ /* 0x000fe2000f8610ff */
[----:B------:R-:W-:Y:S01]  /*13c0*/  IMAD.X R22, R7, 0x1, R24, P2 ;  /* 0x0000000107167824 */ /* 0x000fe200010e0618 */
[----:B------:R-:W-:Y:S01]  /*13d0*/  IADD3 R10, P2, PT, R21, UR16, RZ ;  /* 0x00000010150a7c10 */ /* 0x000fe2000ff5e0ff */
[----:B0-----:R-:W-:Y:S01]  /*13e0*/  IMAD.WIDE R14, R11, 0x4, R14 ;  /* 0x000000040b0e7825 */ /* 0x001fe200078e020e */
[----:B------:R-:W-:-:S02]  /*13f0*/  IADD3 R17, P4, PT, R16, -R19, RZ ;  /* 0x8000001310117210 */ /* 0x000fc40007f9e0ff */
[----:B------:R-:W-:Y:S02]  /*1400*/  IADD3.X R11, PT, PT, R23, UR17, RZ, P2, !PT ;  /* 0x00000011170b7c10 */ /* 0x000fe400097fe4ff */
[----:B------:R-:W-:Y:S01]  /*1410*/  LEA.HI.X R13, R13, UR17, R22, 0x2, P3 ;  /* 0x000000110d0d7c11 */ /* 0x000fe200098f1416 */
[----:B------:R-:W2:Y:S01]  /*1420*/  LDG.E R15, desc[UR8][R14.64] ;  /* 0x000000080e0f7981 */ /* 0x000ea2000c1e1900 */
[----:B------:R-:W-:Y:S02]  /*1430*/  IADD3.X R24, PT, PT, ~R7, R24, RZ, P4, !PT ;  /* 0x0000001807187210 */ /* 0x000fe400027fe5ff */
[C---:B------:R-:W-:Y:S01]  /*1440*/  LEA R16, P2, R17.reuse, UR16, 0x2 ;  /* 0x0000001011107c11 */ /* 0x040fe2000f8410ff */
[----:B------:R-:W2:Y:S03]  /*1450*/  LDG.E R22, desc[UR8][R10.64+0x8] ;  /* 0x000008080a167981 */ /* 0x000ea6000c1e1900 */
[----:B------:R-:W-:Y:S01]  /*1460*/  LEA.HI.X R17, R17, UR17, R24, 0x2, P2 ;  /* 0x0000001111117c11 */ /* 0x000fe200090f1418 */
[----:B------:R-:W3:Y:S05]  /*1470*/  LDG.E R13, desc[UR8][R12.64+0x4] ;  /* 0x000004080c0d7981 */ /* 0x000eea000c1e1900 */
        /* <DEDUP_REMOVED lines=12> */
[----:B------:R-:W-:-:S04]  /*1540*/  @!P2 IMAD.MOV R12, RZ, RZ, R8 ;  /* 0x000000ffff0ca224 */ /* 0x000fc800078e0208 */
[----:B--2---:R-:W-:-:S07]  /*1550*/  IMAD.MOV.U32 R8, RZ, RZ, R12 ;  /* 0x000000ffff087224 */ /* 0x004fce00078e000c */
.L_x_11:
[----:B------:R-:W-:Y:S05]  /*1560*/  BSYNC.RECONVERGENT B2 ;  /* 0x0000000000027941 */ /* 0x000fea0003800200 */
.L_x_10:
[----:B------:R-:W-:Y:S04]  /*1570*/  BSSY.RECONVERGENT B2, `(.L_x_12) ;  /* 0x0000057000027945 */ /* 0x000fe80003800200 */
        /* <DEDUP_REMOVED lines=10> */
[----:B0-----:R-:W-:-:S07]  /*1620*/  VIADD R10, R16, 0xffffffe ;  /* 0x0ffffffe100a7836 */ /* 0x001fce0000000000 */
[----:B------:R0:W2:Y:S01]  /*1630*/  F2I.FTZ.U32.TRUNC.NTZ R11, R10 ;  /* 0x0000000a000b7305 */ /* 0x0000a2000021f000 */
[----:B-1----:R-:W-:Y:S01]  /*1640*/  VIADD R12, R15, 0xffffffe ;  /* 0x0ffffffe0f0c7836 */ /* 0x002fe20000000000 */
[----:B------:R-:W-:-:S06]  /*1650*/  IABS R15, R5 ;  /* 0x00000005000f7213 */ /* 0x000fcc0000000000 */
[----:B------:R1:W3:Y:S01]  /*1660*/  F2I.FTZ.U32.TRUNC.NTZ R13, R12 ;  /* 0x0000000c000d7305 */ /* 0x0002e2000021f000 */
[----:B0-----:R-:W-:Y:S02]  /*1670*/  HFMA2 R10, -RZ, RZ, 0, 0 ;  /* 0x00000000ff0a7431 */ /* 0x001fe400000001ff */
[----:B--2---:R-:W-:Y:S02]  /*1680*/  IMAD.MOV R17, RZ, RZ, -R11 ;  /* 0x000000ffff117224 */ /* 0x004fe400078e0a0b */
[----:B-1----:R-:W-:Y:S02]  /*1690*/  IMAD.MOV.U32 R12, RZ, RZ, RZ ;  /* 0x000000ffff0c7224 */ /* 0x002fe400078e00ff */
[----:B------:R-:W-:Y:S02]  /*16a0*/  IMAD R17, R17, R14, RZ ;  /* 0x0000000e11117224 */ /* 0x000fe400078e02ff */
[----:B---3--:R-:W-:Y:S02]  /*16b0*/  IMAD.MOV R22, RZ, RZ, -R13 ;  /* 0x000000ffff167224 */ /* 0x008fe400078e0a0d */
[----:B------:R-:W-:Y:S01]  /*16c0*/  IMAD.HI.U32 R16, R11, R17, R10 ;  /* 0x000000110b107227 */ /* 0x000fe200078e000a */
[----:B------:R-:W-:-:S02]  /*16d0*/  IABS R10, R20 ;  /* 0x00000014000a7213 */ /* 0x000fc40000000000 */
[----:B------:R-:W-:Y:S01]  /*16e0*/  IABS R17, R9 ;  /* 0x0000000900117213 */ /* 0x000fe20000000000 */
[----:B------:R-:W-:Y:S02]  /*16f0*/  IMAD R11, R22, R7, RZ ;  /* 0x00000007160b7224 */ /* 0x000fe400078e02ff */
[----:B------:R-:W-:Y:S02]  /*1700*/  IMAD.MOV R22, RZ, RZ, -R10 ;  /* 0x000000ffff167224 */ /* 0x000fe400078e0a0a */
[----:B------:R-:W-:-:S04]  /*1710*/  IMAD.HI.U32 R10, R13, R11, R12 ;  /* 0x0000000b0d0a7227 */ /* 0x000fc800078e000c */
[----:B------:R-:W-:-:S04]  /*1720*/  IMAD.HI.U32 R11, R16, R15, RZ ;  /* 0x0000000f100b7227 */ /* 0x000fc800078e00ff */
[----:B------:R-:W-:Y:S02]  /*1730*/  IMAD.MOV R12, RZ, RZ, -R17 ;  /* 0x000000ffff0c7224 */ /* 0x000fe400078e0a11 */
[----:B------:R-:W-:-:S04]  /*1740*/  IMAD.HI.U32 R10, R10, R15, RZ ;  /* 0x0000000f0a0a7227 */ /* 0x000fc800078e00ff */
[--C-:B------:R-:W-:Y:S02]  /*1750*/  IMAD R13, R11, R22, R15.reuse ;  /* 0x000000160b0d7224 */ /* 0x100fe400078e020f */
[----:B------:R-:W-:Y:S01]  /*1760*/  IMAD R10, R10, R12, R15 ;  /* 0x0000000c0a0a7224 */ /* 0x000fe200078e020f */
[----:B------:R-:W-:Y:S02]  /*1770*/  LOP3.LUT R12, R5, R20, RZ, 0x3c, !PT ;  /* 0x00000014050c7212 */ /* 0x000fe400078e3cff */
[----:B------:R-:W-:Y:S02]  /*1780*/  ISETP.GT.U32.AND P4, PT, R14, R13, PT ;  /* 0x0000000d0e00720c */ /* 0x000fe40003f84070 */
[----:B------:R-:W-:Y:S02]  /*1790*/  ISETP.GT.U32.AND P1, PT, R7, R10, PT ;  /* 0x0000000a0700720c */ /* 0x000fe40003f24070 */
[----:B------:R-:W-:-:S09]  /*17a0*/  ISETP.GE.AND P2, PT, R12, RZ, PT ;  /* 0x000000ff0c00720c */ /* 0x000fd20003f46270 */
[----:B------:R-:W-:Y:S02]  /*17b0*/  @!P4 IMAD.IADD R13, R13, 0x1, -R14 ;  /* 0x000000010d0dc824 */ /* 0x000fe400078e0a0e */
[----:B------:R-:W-:Y:S01]  /*17c0*/  @!P1 IADD3 R10, PT, PT, R10, -R7, RZ ;  /* 0x800000070a0a9210 */ /* 0x000fe20007ffe0ff */
[----:B------:R-:W-:Y:S01]  /*17d0*/  @!P4 VIADD R11, R11, 0x1 ;  /* 0x000000010b0bc836 */ /* 0x000fe20000000000 */
[----:B------:R-:W-:Y:S02]  /*17e0*/  ISETP.GE.AND P4, PT, R5, RZ, PT ;  /* 0x000000ff0500720c */ /* 0x000fe40003f86270 */
[----:B------:R-:W-:Y:S02]  /*17f0*/  ISETP.GE.U32.AND P3, PT, R13, R14, PT ;  /* 0x0000000e0d00720c */ /* 0x000fe40003f66070 */
[----:B------:R-:W-:Y:S01]  /*1800*/  ISETP.GT.U32.AND P1, PT, R7, R10, PT ;  /* 0x0000000a0700720c */ /* 0x000fe20003f24070 */
[----:B------:R-:W0:Y:S10]  /*1810*/  LDC.64 R14, c[0x0][0x380] ;  /* 0x0000e000ff0e7b82 */ /* 0x000e340000000a00 */
[----:B------:R-:W-:Y:S01]  /*1820*/  @P3 VIADD R11, R11, 0x1 ;  /* 0x000000010b0b3836 */ /* 0x000fe20000000000 */
[----:B------:R-:W-:Y:S01]  /*1830*/  ISETP.NE.AND P3, PT, R9, RZ, PT ;  /* 0x000000ff0900720c */ /* 0x000fe20003f65270 */
[----:B------:R-:W-:Y:S01]  /*1840*/  @!P1 IMAD.IADD R10, R10, 0x1, -R7 ;  /* 0x000000010a0a9824 */ /* 0x000fe200078e0a07 */
[----:B------:R-:W-:Y:S01]  /*1850*/  SHF.R.S32.HI R7, RZ, 0x1f, R19 ;  /* 0x0000001fff077819 */ /* 0x000fe20000011413 */
[----:B------:R-:W-:Y:S01]  /*1860*/  @!P2 IMAD.MOV R11, RZ, RZ, -R11 ;  /* 0x000000ffff0ba224 */ /* 0x000fe200078e0a0b */
[----:B------:R-:W-:-:S02]  /*1870*/  @!P5 LOP3.LUT R11, RZ, R20, RZ, 0x33, !PT ;  /* 0x00000014ff0bd212 */ /* 0x000fc400078e33ff */
[----:B------:R-:W-:-:S03]  /*1880*/  MOV R12, R10 ;  /* 0x0000000a000c7202 */ /* 0x000fc60000000f00 */
[----:B------:R-:W-:Y:S02]  /*1890*/  IMAD R11, R11, R19, R19 ;  /* 0x000000130b0b7224 */ /* 0x000fe400078e0213 */
[----:B------:R-:W-:Y:S02]  /*18a0*/  @!P4 IMAD.MOV R12, RZ, RZ, -R12 ;  /* 0x000000ffff0cc224 */ /* 0x000fe400078e0a0c */
[----:B------:R-:W-:-:S04]  /*18b0*/  @!P3 LOP3.LUT R12, RZ, R9, RZ, 0x33, !PT ;  /* 0x00000009ff0cb212 */ /* 0x000fc800078e33ff */
[----:B------:R-:W-:Y:S01]  /*18c0*/  SHF.R.S32.HI R10, RZ, 0x1f, R12 ;  /* 0x0000001fff0a7819 */ /* 0x000fe2000001140c */
[C---:B------:R-:W-:Y:S01]  /*18d0*/  IMAD.IADD R13, R12.reuse, 0x1, R11 ;  /* 0x000000010c0d7824 */ /* 0x040fe200078e020b */
[----:B------:R-:W-:-:S03]  /*18e0*/  IADD3 R22, P1, PT, R12, R11, RZ ;  /* 0x0000000b0c167210 */ /* 0x000fc60007f3e0ff */
[----:B0-----:R-:W-:Y:S01]  /*18f0*/  IMAD.WIDE R14, R13, 0x4, R14 ;  /* 0x000000040d0e7825 */ /* 0x001fe200078e020e */
[----:B------:R-:W-:Y:S02]  /*1900*/  LEA.HI.X.SX32 R24, R11, R10, 0x1, P1 ;  /* 0x0000000a0b187211 */ /* 0x000fe400008f0eff */
[CC--:B------:R-:W-:Y:S01]  /*1910*/  IADD3 R16, P1, PT, R22.reuse, R19.reuse, RZ ;  /* 0x0000001316107210 */ /* 0x0c0fe20007f3e0ff */
[C---:B------:R-:W-:Y:S01]  /*1920*/  IMAD.SHL.U32 R20, R22.reuse, 0x4, RZ ;  /* 0x0000000416147824 */ /* 0x040fe200078e00ff */
[--C-:B------:R-:W-:Y:S01]  /*1930*/  SHF.L.U64.HI R21, R22, 0x2, R24.reuse ;  /* 0x0000000216157819 */ /* 0x100fe20000010218 */
[----:B------:R-:W2:Y:S01]  /*1940*/  LDG.E R14, desc[UR8][R14.64] ;  /* 0x000000080e0e7981 */ /* 0x000ea2000c1e1900 */
[----:B------:R-:W-:Y:S01]  /*1950*/  LEA R12, P2, R16, UR16, 0x2 ;  /* 0x00000010100c7c11 */ /* 0x000fe2000f8410ff */
[----:B------:R-:W-:Y:S01]  /*1960*/  IMAD.X R13, R7, 0x1, R24, P1 ;  /* 0x00000001070d7824 */ /* 0x000fe200008e0618 */
[----:B------:R-:W-:Y:S02]  /*1970*/  IADD3 R10, P1, PT, R20, UR16, RZ ;  /* 0x00000010140a7c10 */ /* 0x000fe4000ff3e0ff */
[----:B------:R-:W-:-:S02]  /*1980*/  IADD3 R17, P3, PT, R22, -R19, RZ ;  /* 0x8000001316117210 */ /* 0x000fc40007f7e0ff */
[----:B------:R-:W-:Y:S02]  /*1990*/  IADD3.X R11, PT, PT, R21, UR17, RZ, P1, !PT ;  /* 0x00000011150b7c10 */ /* 0x000fe40008ffe4ff */
[----:B------:R-:W-:Y:S02]  /*19a0*/  LEA.HI.X R13, R16, UR17, R13, 0x2, P2 ;  /* 0x00000011100d7c11 */ /* 0x000fe400090f140d */
[----:B------:R-:W-:Y:S01]  /*19b0*/  IADD3.X R22, PT, PT, ~R7, R24, RZ, P3, !PT ;  /* 0x0000001807167210 */ /* 0x000fe20001ffe5ff */
[----:B------:R-:W2:Y:S01]  /*19c0*/  LDG.E R19, desc[UR8][R10.64+0x8] ;  /* 0x000008080a137981 */ /* 0x000ea2000c1e1900 */
[----:B------:R-:W-:-:S03]  /*19d0*/  LEA R16, P1, R17, UR16, 0x2 ;  /* 0x0000001011107c11 */ /* 0x000fc6000f8210ff */
[----:B------:R-:W3:Y:S01]  /*19e0*/  LDG.E R12, desc[UR8][R12.64+0x4] ;  /* 0x000004080c0c7981 */ /* 0x000ee2000c1e1900 */
[----:B------:R-:W-:-:S05]  /*19f0*/  LEA.HI.X R17, R17, UR17, R22, 0x2, P1 ;  /* 0x0000001111117c11 */ /* 0x000fca00088f1416 */
[----:B------:R-:W4:Y:S01]  /*1a00*/  LDG.E R16, desc[UR8][R16.64+0x4] ;  /* 0x0000040810107981 */ /* 0x000f22000c1e1900 */
[----:B------:R-:W-:-:S04]  /*1a10*/  IADD3 R20, P1, PT, R20, UR18, RZ ;  /* 0x0000001214147c10 */ /* 0x000fc8000ff3e0ff */
[----:B------:R-:W-:Y:S01]  /*1a20*/  IADD3.X R21, PT, PT, R21, UR19, RZ, P1, !PT ;  /* 0x0000001315157c10 */ /* 0x000fe20008ffe4ff */
[----:B--2---:R-:W-:-:S04]  /*1a30*/  FADD R19, R19, R14 ;  /* 0x0000000e13137221 */ /* 0x004fc80000000000 */
[----:B---3--:R-:W-:-:S04]  /*1a40*/  FADD R19, R19, R12 ;  /* 0x0000000c13137221 */ /* 0x008fc80000000000 */
[----:B----4-:R-:W-:-:S04]  /*1a50*/  FADD R19, R19, R16 ;  /* 0x0000001013137221 */ /* 0x010fc80000000000 */
        /* <DEDUP_REMOVED lines=8> */
.L_x_13:
[----:B------:R-:W-:Y:S05]  /*1ae0*/  BSYNC.RECONVERGENT B2 ;  /* 0x0000000000027941 */ /* 0x000fea0003800200 */
.L_x_12:
[----:B------:R-:W-:Y:S01]  /*1af0*/  VIADD R5, R5, 0x4 ;  /* 0x0000000405057836 */ /* 0x000fe20000000000 */
[----:B------:R-:W-:Y:S06]  /*1b00*/  @P0 BRA `(.L_x_14) ;  /* 0xffffffe800480947 */ /* 0x000fec000383ffff */
.L_x_5:
[----:B01234-:R-:W-:Y:S05]  /*1b10*/  BSYNC.RECONVERGENT B0 ;  /* 0x0000000000007941 */ /* 0x01ffea0003800200 */
.L_x_4:
[----:B------:R-:W-:-:S13]  /*1b20*/  ISETP.NE.AND P0, PT, R4, RZ, PT ;  /* 0x000000ff0400720c */ /* 0x000fda0003f05270 */
[----:B------:R-:W-:Y:S05]  /*1b30*/  @!P0 BRA `(.L_x_3) ;  /* 0x00000004008c8947 */ /* 0x000fea0003800000 */
[----:B------:R-:W0:Y:S01]  /*1b40*/  LDC R5, c[0x0][0x3a4] ;  /* 0x0000e900ff057b82 */ /* 0x000e220000000800 */
[----:B------:R-:W-:Y:S01]  /*1b50*/  IADD3 R3, PT, PT, R6, R3, RZ ;  /* 0x0000000306037210 */ /* 0x000fe20007ffe0ff */
[----:B------:R-:W-:-:S06]  /*1b60*/  IMAD.MOV R9, RZ, RZ, -R4 ;  /* 0x000000ffff097224 */ /* 0x000fcc00078e0a04 */
[----:B------:R-:W1:Y:S08]  /*1b70*/  LDC R7, c[0x0][0x3a4] ;  /* 0x0000e900ff077b82 */ /* 0x000e700000000800 */
[----:B------:R-:W2:Y:S08]  /*1b80*/  LDC R20, c[0x0][0x3a8] ;  /* 0x0000ea00ff147b82 */ /* 0x000eb00000000800 */
[----:B------:R-:W3:Y:S01]  /*1b90*/  LDC.64 R10, c[0x0][0x380] ;  /* 0x0000e000ff0a7b82 */ /* 0x000ee20000000a00 */
[----:B0-----:R-:W-:-:S07]  /*1ba0*/  SHF.R.S32.HI R6, RZ, 0x1f, R5 ;  /* 0x0000001fff067819 */ /* 0x001fce0000011405 */
.L_x_17:
[----:B------:R-:W-:Y:S01]  /*1bb0*/  ISETP.GE.AND P1, PT, R3, UR5, PT ;  /* 0x0000000503007c0c */ /* 0x000fe2000bf26270 */
[----:B------:R-:W-:Y:S01]  /*1bc0*/  VIADD R9, R9, 0x1 ;  /* 0x0000000109097836 */ /* 0x000fe20000000000 */
[----:B------:R-:W-:Y:S04]  /*1bd0*/  BSSY.RECONVERGENT B0, `(.L_x_15) ;  /* 0x0000057000007945 */ /* 0x000fe80003800200 */
[----:B------:R-:W-:-:S07]  /*1be0*/  ISETP.NE.AND P0, PT, R9, RZ, PT ;  /* 0x000000ff0900720c */ /* 0x000fce0003f05270 */
[----:B------:R-:W-:Y:S06]  /*1bf0*/  @P1 BRA `(.L_x_16) ;  /* 0x0000000400501947 */ /* 0x000fec0003800000 */
[----:B--2---:R-:W-:Y:S02]  /*1c00*/  VIADD R14, R20, 0xfffffffe ;  /* 0xfffffffe140e7836 */ /* 0x004fe40000000000 */
[----:B-1----:R-:W-:-:S03]  /*1c10*/  VIADD R18, R7, 0xfffffffe ;  /* 0xfffffffe07127836 */ /* 0x002fc60000000000 */
        /* <DEDUP_REMOVED lines=13> */
[----:B------:R1:W4:Y:S01]  /*1cf0*/  F2I.FTZ.U32.TRUNC.NTZ R5, R4 ;  /* 0x0000000400057305 */ /* 0x000322000021f000 */
[----:B0-----:R-:W-:Y:S02]  /*1d00*/  IMAD.MOV.U32 R12, RZ, RZ, RZ ;  /* 0x000000ffff0c7224 */ /* 0x001fe400078e00ff */
[----:B------:R-:W-:Y:S02]  /*1d10*/  IMAD.MOV R17, RZ, RZ, -R17 ;  /* 0x000000ffff117224 */ /* 0x000fe400078e0a11 */
[----:B--2---:R-:W-:Y:S02]  /*1d20*/  IMAD.MOV R22, RZ, RZ, -R13 ;  /* 0x000000ffff167224 */ /* 0x004fe400078e0a0d */
[----:B-1----:R-:W-:Y:S02]  /*1d30*/  IMAD.MOV.U32 R4, RZ, RZ, RZ ;  /* 0x000000ffff047224 */ /* 0x002fe400078e00ff */
[----:B------:R-:W-:Y:S01]  /*1d40*/  IMAD R21, R22, R15, RZ ;  /* 0x0000000f16157224 */ /* 0x000fe200078e02ff */
[----:B------:R-:W-:Y:S01]  /*1d50*/  IABS R22, R3 ;  /* 0x0000000300167213 */ /* 0x000fe20000000000 */
[----:B----4-:R-:W-:-:S02]  /*1d60*/  IMAD.MOV R19, RZ, RZ, -R5 ;  /* 0x000000ffff137224 */ /* 0x010fc400078e0a05 */
        /* <DEDUP_REMOVED lines=9> */
[----:B------:R-:W-:-:S05]  /*1e00*/  IMAD R5, R5, R17, R12 ;  /* 0x0000001105057224 */ /* 0x000fca00078e020c */
[----:B------:R-:W-:-:S07]  /*1e10*/  ISETP.GT.U32.AND P1, PT, R16, R5, PT ;  /* 0x000000051000720c */ /* 0x000fce0003f24070 */
[-C--:B------:R-:W-:Y:S01]  /*1e20*/  @!P4 IADD3 R4, PT, PT, R4, -R15.reuse, RZ ;  /* 0x8000000f0404c210 */ /* 0x080fe20007ffe0ff */
[----:B------:R-:W-:Y:S01]  /*1e30*/  @!P4 VIADD R13, R13, 0x1 ;  /* 0x000000010d0dc836 */ /* 0x000fe20000000000 */
[C---:B------:R-:W-:Y:S02]  /*1e40*/  ISETP.GE.AND P4, PT, R3.reuse, RZ, PT ;  /* 0x000000ff0300720c */ /* 0x040fe40003f86270 */
[----:B------:R-:W-:Y:S02]  /*1e50*/  ISETP.GE.U32.AND P2, PT, R4, R15, PT ;  /* 0x0000000f0400720c */ /* 0x000fe40003f46070 */
[----:B------:R-:W-:Y:S01]  /*1e60*/  LOP3.LUT R4, R3, R14, RZ, 0x3c, !PT ;  /* 0x0000000e03047212 */ /* 0x000fe200078e3cff */
[----:B------:R-:W-:-:S03]  /*1e70*/  @!P1 IMAD.IADD R5, R5, 0x1, -R16 ;  /* 0x0000000105059824 */ /* 0x000fc600078e0a10 */
[----:B------:R-:W-:Y:S02]  /*1e80*/  ISETP.GE.AND P1, PT, R4, RZ, PT ;  /* 0x000000ff0400720c */ /* 0x000fe40003f26270 */
[----:B------:R-:W-:-:S05]  /*1e90*/  ISETP.GT.U32.AND P3, PT, R16, R5, PT ;  /* 0x000000051000720c */ /* 0x000fca0003f64070 */
[----:B------:R-:W-:Y:S01]  /*1ea0*/  @P2 VIADD R13, R13, 0x1 ;  /* 0x000000010d0d2836 */ /* 0x000fe20000000000 */
[----:B------:R-:W-:-:S05]  /*1eb0*/  ISETP.NE.AND P2, PT, R18, RZ, PT ;  /* 0x000000ff1200720c */ /* 0x000fca0003f45270 */
[----:B------:R-:W-:Y:S02]  /*1ec0*/  @!P1 IADD3 R13, PT, PT, -R13, RZ, RZ ;  /* 0x000000ff0d0d9210 */ /* 0x000fe40007ffe1ff */
[----:B------:R-:W-:Y:S01]  /*1ed0*/  @!P5 LOP3.LUT R13, RZ, R14, RZ, 0x33, !PT ;  /* 0x0000000eff0dd212 */ /* 0x000fe200078e33ff */
[----:B------:R-:W-:-:S04]  /*1ee0*/  @!P3 IMAD.IADD R5, R5, 0x1, -R16 ;  /* 0x000000010505b824 */ /* 0x000fc800078e0a10 */
[----:B------:R-:W-:Y:S01]  /*1ef0*/  @!P4 IMAD.MOV R5, RZ, RZ, -R5 ;  /* 0x000000ffff05c224 */ /* 0x000fe200078e0a05 */
[----:B------:R-:W-:Y:S01]  /*1f00*/  @!P2 LOP3.LUT R5, RZ, R18, RZ, 0x33, !PT ;  /* 0x00000012ff05a212 */ /* 0x000fe200078e33ff */
[----:B------:R-:W-:-:S03]  /*1f10*/  IMAD R13, R13, R7, R7 ;  /* 0x000000070d0d7224 */ /* 0x000fc600078e0207 */
[----:B------:R-:W-:Y:S01]  /*1f20*/  SHF.R.S32.HI R4, RZ, 0x1f, R5 ;  /* 0x0000001fff047819 */ /* 0x000fe20000011405 */
[C---:B------:R-:W-:Y:S01]  /*1f30*/  IMAD.IADD R19, R5.reuse, 0x1, R13 ;  /* 0x0000000105137824 */ /* 0x040fe200078e020d */
[----:B------:R-:W-:-:S03]  /*1f40*/  IADD3 R22, P1, PT, R5, R13, RZ ;  /* 0x0000000d05167210 */ /* 0x000fc60007f3e0ff */
[----:B---3--:R-:W-:Y:S01]  /*1f50*/  IMAD.WIDE R18, R19, 0x4, R10 ;  /* 0x0000000413127825 */ /* 0x008fe200078e020a */
[----:B------:R-:W-:Y:S02]  /*1f60*/  LEA.HI.X.SX32 R17, R13, R4, 0x1, P1 ;  /* 0x000000040d117211 */ /* 0x000fe400008f0eff */
[CC--:B------:R-:W-:Y:S01]  /*1f70*/  IADD3 R13, P2, PT, R22.reuse, R7.reuse, RZ ;  /* 0x00000007160d7210 */ /* 0x0c0fe20007f5e0ff */
[C---:B------:R-:W-:Y:S01]  /*1f80*/  IMAD.SHL.U32 R16, R22.reuse, 0x4, RZ ;  /* 0x0000000416107824 */ /* 0x040fe200078e00ff */
[C-C-:B------:R-:W-:Y:S01]  /*1f90*/  SHF.L.U64.HI R21, R22.reuse, 0x2, R17.reuse ;  /* 0x0000000216157819 */ /* 0x140fe20000010211 */
[----:B------:R-:W2:Y:S01]  /*1fa0*/  LDG.E R18, desc[UR8][R18.64] ;  /* 0x0000000812127981 */ /* 0x000ea2000c1e1900 */
[----:B------:R-:W-:Y:S01]  /*1fb0*/  IADD3 R15, P3, PT, R22, -R7, RZ ;  /* 0x80000007160f7210 */ /* 0x000fe20007f7e0ff */
[----:B------:R-:W-:Y:S01]  /*1fc0*/  IMAD.X R14, R6, 0x1, R17, P2 ;  /* 0x00000001060e7824 */ /* 0x000fe200010e0611 */
[----:B------:R-:W-:Y:S02]  /*1fd0*/  IADD3 R4, P1, PT, R16, UR20, RZ ;  /* 0x0000001410047c10 */ /* 0x000fe4000ff3e0ff */
[----:B------:R-:W-:-:S02]  /*1fe0*/  LEA R12, P2, R13, UR20, 0x2 ;  /* 0x000000140d0c7c11 */ /* 0x000fc4000f8410ff */
[----:B------:R-:W-:Y:S02]  /*1ff0*/  IADD3.X R5, PT, PT, R21, UR21, RZ, P1, !PT ;  /* 0x0000001515057c10 */ /* 0x000fe40008ffe4ff */
[----:B------:R-:W-:Y:S02]  /*2000*/  LEA.HI.X R13, R13, UR21, R14, 0x2, P2 ;  /* 0x000000150d0d7c11 */ /* 0x000fe400090f140e */
[----:B------:R-:W-:Y:S02]  /*2010*/  IADD3.X R22, PT, PT, ~R6, R17, RZ, P3, !PT ;  /* 0x0000001106167210 */ /* 0x000fe40001ffe5ff */
[C---:B------:R-:W-:Y:S01]  /*2020*/  LEA R14, P1, R15.reuse, UR20, 0x2 ;  /* 0x000000140f0e7c11 */ /* 0x040fe2000f8210ff */
[----:B------:R-:W2:Y:S03]  /*2030*/  LDG.E R17, desc[UR8][R4.64+0x8] ;  /* 0x0000080804117981 */ /* 0x000ea6000c1e1900 */
[----:B------:R-:W-:Y:S01]  /*2040*/  LEA.HI.X R15, R15, UR21, R22, 0x2, P1 ;  /* 0x000000150f0f7c11 */ /* 0x000fe200088f1416 */
[----:B------:R-:W3:Y:S04]  /*2050*/  LDG.E R12, desc[UR8][R12.64+0x4] ;  /* 0x000004080c0c7981 */ /* 0x000ee8000c1e1900 */
[----:B------:R-:W4:Y:S01]  /*2060*/  LDG.E R14, desc[UR8][R14.64+0x4] ;  /* 0x000004080e0e7981 */ /* 0x000f22000c1e1900 */
[----:B------:R-:W-:Y:S01]  /*2070*/  IADD3 R16, P1, PT, R16, UR22, RZ ;  /* 0x0000001610107c10 */ /* 0x000fe2000ff3e0ff */
[----:B--2---:R-:W-:-:S04]  /*2080*/  FADD R17, R17, R18 ;  /* 0x0000001211117221 */ /* 0x004fc80000000000 */
[----:B---3--:R-:W-:-:S04]  /*2090*/  FADD R17, R17, R12 ;  /* 0x0000000c11117221 */ /* 0x008fc80000000000 */
[----:B----4-:R-:W-:Y:S01]  /*20a0*/  FADD R18, R17, R14 ;  /* 0x0000000e11127221 */ /* 0x010fe20000000000 */
[----:B------:R-:W-:-:S03]  /*20b0*/  IADD3.X R17, PT, PT, R21, UR23, RZ, P1, !PT ;  /* 0x0000001715117c10 */ /* 0x000fc60008ffe4ff */
[----:B------:R-:W-:-:S05]  /*20c0*/  FMUL R19, R18, 0.25 ;  /* 0x3e80000012137820 */ /* 0x000fca0000400000 */
[----:B------:R0:W-:Y:S04]  /*20d0*/  STG.E desc[UR8][R16.64+0x4], R19 ;  /* 0x0000041310007986 */ /* 0x0001e8000c101908 */
[----:B------:R-:W2:Y:S01]  /*20e0*/  LDG.E R4, desc[UR8][R4.64+0x4] ;  /* 0x0000040804047981 */ /* 0x000ea2000c1e1900 */
[----:B------:R-:W-:Y:S02]  /*20f0*/  VIADD R12, R8, 0x1 ;  /* 0x00000001080c7836 */ /* 0x000fe40000000000 */
[----:B--2---:R-:W-:-:S05]  /*2100*/  FADD R18, -R19, R4 ;  /* 0x0000000413127221 */ /* 0x004fca0000000100 */
[----:B------:R-:W-:-:S13]  /*2110*/  FSETP.GT.AND P1, PT, |R18|, UR24, PT ;  /* 0x0000001812007c0b */ /* 0x000fda000bf24200 */
[----:B------:R-:W-:-:S04]  /*2120*/  @!P1 IMAD.MOV R12, RZ, RZ, R8 ;  /* 0x000000ffff0c9224 */ /* 0x000fc800078e0208 */
[----:B0-----:R-:W-:-:S07]  /*2130*/  IMAD.MOV.U32 R8, RZ, RZ, R12 ;  /* 0x000000ffff087224 */ /* 0x001fce00078e000c */
.L_x_16:
[----:B------:R-:W-:Y:S05]  /*2140*/  BSYNC.RECONVERGENT B0 ;  /* 0x0000000000007941 */ /* 0x000fea0003800200 */
.L_x_15:
[----:B------:R-:W-:Y:S01]  /*2150*/  VIADD R3, R3, 0x1 ;  /* 0x0000000103037836 */ /* 0x000fe20000000000 */
[----:B------:R-:W-:Y:S06]  /*2160*/  @P0 BRA `(.L_x_17) ;  /* 0xfffffff800900947 */ /* 0x000fec000383ffff */
.L_x_3:
[----:B01234-:R-:W-:Y:S05]  /*2170*/  BSYNC.RECONVERGENT B1 ;  /* 0x0000000000017941 */ /* 0x01ffea0003800200 */
.L_x_2:
[----:B------:R-:W0:Y:S02]  /*2180*/  LDCU UR4, c[0x0][0x378] ;  /* 0x00006f00ff0477ac */ /* 0x000e240008000800 */
[----:B0-----:R-:W-:-:S04]  /*2190*/  UIMAD UR4, UR14, UR4, URZ ;  /* 0x000000040e0472a4 */ /* 0x001fc8000f8e02ff */
[----:B------:R-:W-:-:S06]  /*21a0*/  UIMAD.WIDE.U32 UR6, UR4, UR13, URZ ;  /* 0x0000000d040672a5 */ /* 0x000fcc000f8e00ff */
[C---:B------:R-:W-:Y:S02]  /*21b0*/  IMAD R3, R0.reuse, UR7, RZ ;  /* 0x0000000700037c24 */ /* 0x040fe4000f8e02ff */
[----:B------:R-:W-:-:S05]  /*21c0*/  IMAD.WIDE.U32 R4, R0, UR6, RZ ;  /* 0x0000000600047c25 */ /* 0x000fca000f8e00ff */
[----:B------:R-:W-:-:S04]  /*21d0*/  IADD3 R3, PT, PT, R5, R3, RZ ;  /* 0x0000000305037210 */ /* 0x000fc80007ffe0ff */
[----:B------:R-:W-:-:S04]  /*21e0*/  SHF.R.U64 R3, R4, 0x1, R3 ;  /* 0x0000000104037819 */ /* 0x000fc80000001203 */
[----:B------:R-:W-:-:S13]  /*21f0*/  ISETP.GE.AND P0, PT, R3, 0x1, PT ;  /* 0x000000010300780c */ /* 0x000fda0003f06270 */
[----:B------:R-:W-:Y:S05]  /*2200*/  @!P0 EXIT ;  /* 0x000000000000894d */ /* 0x000fea0003800000 */
[----:B------:R-:W0:Y:S01]  /*2210*/  S2R R0, SR_TID.Y ;  /* 0x0000000000007919 */ /* 0x000e220000002200 */
[----:B------:R-:W1:Y:S01]  /*2220*/  LDC.64 R4, c[0x0][0x390] ;  /* 0x0000e400ff047b82 */ /* 0x000e620000000a00 */
[----:B------:R-:W-:Y:S01]  /*2230*/  UIADD3 UR5, UPT, UPT, UR10, UR11, URZ ;  /* 0x0000000b0a057290 */ /* 0x000fe2000fffe0ff */
[----:B------:R-:W0:Y:S01]  /*2240*/  S2R R9, SR_TID.X ;  /* 0x0000000000097919 */ /* 0x000e220000002100 */
[----:B------:R-:W-:Y:S02]  /*2250*/  UIADD3 UR6, UPT, UPT, -UR12, URZ, URZ ;  /* 0x000000ff0c067290 */ /* 0x000fe4000fffe1ff */
[----:B------:R-:W-:Y:S01]  /*2260*/  UIADD3 UR4, UPT, UPT, -UR4, URZ, URZ ;  /* 0x000000ff04047290 */ /* 0x000fe2000fffe1ff */
[----:B------:R-:W2:Y:S01]  /*2270*/  S2R R7, SR_TID.Z ;  /* 0x0000000000077919 */ /* 0x000ea20000002300 */
[----:B------:R-:W-:Y:S02]  /*2280*/  UISETP.NE.AND UP0, UPT, UR5, UR6, UPT ;  /* 0x000000060500728c */ /* 0x000fe4000bf05270 */
[----:B------:R-:W-:-:S04]  /*2290*/  UIMAD UR4, UR13, UR4, -0x7fffffff ;  /* 0x800000010d0474a4 */ /* 0x000fc8000f8e0204 */
[----:B------:R-:W-:Y:S01]  /*22a0*/  USEL UR4, UR4, 0x1, !UP0 ;  /* 0x0000000104047887 */ /* 0x000fe2000c000000 */
[----:B-1----:R-:W-:-:S04]  /*22b0*/  IMAD.WIDE R4, R2, 0x4, R4 ;  /* 0x0000000402047825 */ /* 0x002fc800078e0204 */
[----:B0-----:R-:W-:-:S05]  /*22c0*/  IMAD.IADD R0, R9, 0x1, R0 ;  /* 0x0000000109007824 */ /* 0x001fca00078e0200 */
[----:B--2---:R-:W-:-:S07]  /*22d0*/  LOP3.LUT R0, R0, R7, RZ, 0xfc, !PT ;  /* 0x0000000700007212 */ /* 0x004fce00078efcff */
.L_x_31:
[----:B------:R-:W-:-:S06]  /*22e0*/  RPCMOV.32 Rpc.LO, R2 ;  /* 0x0000000200007352 */ /* 0x000fcc0000000000 */
[----:B------:R-:W-:-:S05]  /*22f0*/  CS2R.32 R2, SR_CgaSize ;  /* 0x0000000000027805 */ /* 0x000fca0000008a00 */
[----:B------:R-:W-:-:S05]  /*2300*/  IMAD R2, R2, -0xa0, RZ ;  /* 0xffffff6002027824 */ /* 0x000fca00078e02ff */
[----:B------:R-:W-:Y:S02]  /*2310*/  R2UR UR5, R2 ;  /* 0x00000000020572ca */ /* 0x000fe400000e0000 */
[----:B------:R-:W-:-:S12]  /*2320*/  RPCMOV.32 R2, Rpc.LO ;  /* 0x0000000000027353 */ /* 0x000fd80000000000 */
[----:B------:R-:W0:Y:S01]  /*2330*/  LDCU UR5, c[0x0][UR5+0x258] ;  /* 0x00004b00050577ac */ /* 0x000e220008000800 */
[----:B------:R1:W-:Y:S01]  /*2340*/  STG.E desc[UR8][R4.64], R8 ;  /* 0x0000000804007986 */ /* 0x0003e2000c101908 */
[----:B------:R-:W-:-:S06]  /*2350*/  RPCMOV.32 Rpc.LO, R4 ;  /* 0x0000000400007352 */ /* 0x000fcc0000000000 */
[----:B-1----:R-:W-:-:S05]  /*2360*/  CS2R.32 R4, SR_CgaSize ;  /* 0x0000000000047805 */ /* 0x002fca0000008a00 */
[----:B------:R-:W-:-:S05]  /*2370*/  IMAD R4, R4, -0xa0, RZ ;  /* 0xffffff6004047824 */ /* 0x000fca00078e02ff */
[----:B------:R-:W-:Y:S02]  /*2380*/  R2UR UR6, R4 ;  /* 0x00000000040672ca */ /* 0x000fe400000e0000 */
[----:B------:R-:W-:-:S12]  /*2390*/  RPCMOV.32 R4, Rpc.LO ;  /* 0x0000000000047353 */ /* 0x000fd80000000000 */
[----:B------:R-:W1:Y:S01]  /*23a0*/  LDCU UR6, c[0x0][UR6+0x254] ;  /* 0x00004a80060677ac */ /* 0x000e620008000800 */
[----:B0-----:R-:W-:-:S04]  /*23b0*/  UISETP.NE.U32.AND UP0, UPT, UR5, URZ, UPT ;  /* 0x000000ff0500728c */ /* 0x001fc8000bf05070 */
[----:B-1----:R-:W-:-:S09]  /*23c0*/  UISETP.NE.AND.EX UP0, UPT, UR6, URZ, UPT, UP0 ;  /* 0x000000ff0600728c */ /* 0x002fd2000bf05300 */
[----:B------:R-:W-:Y:S05]  /*23d0*/  BRA.U !UP0, `(.L_x_18) ;  /* 0x0000000508287547 */ /* 0x000fea000b800000 */
[----:B------:R-:W-:Y:S01]  /*23e0*/  IMAD.U32 R6, RZ, RZ, UR5 ;  /* 0x00000005ff067e24 */ /* 0x000fe2000f8e00ff */
[----:B------:R-:W-:Y:S01]  /*23f0*/  UMOV UR5, 0xffffffff ;  /* 0xffffffff00057882 */ /* 0x000fe20000000000 */
[----:B------:R-:W-:Y:S01]  /*2400*/  IMAD.U32 R7, RZ, RZ, UR6 ;  /* 0x00000006ff077e24 */ /* 0x000fe2000f8e00ff */
[----:B------:R-:W-:Y:S01]  /*2410*/  ISETP.NE.AND P0, PT, R0, RZ, PT ;  /* 0x000000ff0000720c */ /* 0x000fe20003f05270 */
[----:B------:R-:W-:-:S12]  /*2420*/  BRA.DIV UR5, `(.L_x_19) ;  /* 0x0000000605187947 */ /* 0x000fd8000b800000 */
[----:B------:R-:W-:Y:S06]  /*2430*/  BAR.SYNC.DEFER_BLOCKING 0x0 ;  /* 0x0000000000007b1d */ /* 0x000fec0000010000 */
.L_x_34:
[----:B------:R-:W-:Y:S04]  /*2440*/  BSSY B0, `(.L_x_20) ;  /* 0x0000017000007945 */ /* 0x000fe80003800000 */
[----:B------:R-:W-:Y:S05]  /*2450*/  @P0 BRA `(.L_x_21) ;  /* 0x0000000000540947 */ /* 0x000fea0003800000 */
[----:B------:R-:W0:Y:S01]  /*2460*/  S2R R11, SR_LANEID ;  /* 0x00000000000b7919 */ /* 0x000e220000000000 */
[----:B------:R-:W-:Y:S02]  /*2470*/  VOTEU.ANY UR5, UPT, PT ;  /* 0x0000000000057886 */ /* 0x000fe400038e0100 */
[----:B------:R-:W0:Y:S08]  /*2480*/  FLO.U32 R10, UR5 ;  /* 0x00000005000a7d00 */ /* 0x000e3000080e0000 */
[----:B------:R-:W1:Y:S01]  /*2490*/  POPC R9, UR5 ;  /* 0x0000000500097d09 */ /* 0x000e620008000000 */
[----:B0-----:R-:W-:Y:S01]  /*24a0*/  ISETP.EQ.U32.AND P1, PT, R10, R11, PT ;  /* 0x0000000b0a00720c */ /* 0x001fe20003f22070 */
[----:B-1----:R-:W-:-:S12]  /*24b0*/  IMAD R11, R9, UR4, RZ ;  /* 0x00000004090b7c24 */ /* 0x002fd8000f8e02ff */
[----:B------:R-:W-:Y:S06]  /*24c0*/  @P1 MEMBAR.ALL.GPU ;  /* 0x0000000000001992 */ /* 0x000fec000000a000 */
[----:B------:R-:W-:-:S00]  /*24d0*/  @P1 ERRBAR ;  /* 0x00000000000019ab */ /* 0x000fc00000000000 */
[----:B------:R-:W-:Y:S06]  /*24e0*/  @P1 CGAERRBAR ;  /* 0x00000000000015ab */ /* 0x000fec0000000000 */
[----:B------:R-:W2:Y:S01]  /*24f0*/  @P1 ATOM.E.ADD.STRONG.GPU PT, R11, desc[UR8][R6.64+0x4], R11 ;  /* 0x8000040b060b198a */ /* 0x000ea200081ef108 */
[----:B------:R-:W0:Y:S02]  /*2500*/  S2R R12, SR_LTMASK ;  /* 0x00000000000c7919 */ /* 0x000e240000003900 */
[----:B0-----:R-:W-:-:S06]  /*2510*/  LOP3.LUT R12, R12, UR5, RZ, 0xc0, !PT ;  /* 0x000000050c0c7c12 */ /* 0x001fcc000f8ec0ff */
[----:B------:R-:W0:Y:S01]  /*2520*/  POPC R12, R12 ;  /* 0x0000000c000c7309 */ /* 0x000e220000000000 */
[----:B--2---:R-:W0:Y:S02]  /*2530*/  SHFL.IDX PT, R9, R11, R10, 0x1f ;  /* 0x00001f0a0b097589 */ /* 0x004e2400000e0000 */
[----:B0-----:R-:W-:-:S07]  /*2540*/  IMAD R9, R12, UR4, R9 ;  /* 0x000000040c097c24 */ /* 0x001fce000f8e0209 */
.L_x_22:
[----:B------:R-:W2:Y:S04]  /*2550*/  LD.E.STRONG.GPU R10, desc[UR8][R6.64+0x4] ;  /* 0x00000408060a7980 */ /* 0x000ea8000c10f900 */
[----:B--2---:R-:W-:Y:S01]  /*2560*/  CCTL.IVALL ;  /* 0x00000000ff00798f */ /* 0x004fe20002000000 */
[----:B------:R-:W-:Y:S05]  /*2570*/  YIELD ;  /* 0x0000000000007946 */ /* 0x000fea0003800000 */
[----:B------:R-:W-:-:S04]  /*2580*/  LOP3.LUT R10, R10, R9, RZ, 0x3c, !PT ;  /* 0x000000090a0a7212 */ /* 0x000fc800078e3cff */
[----:B------:R-:W-:-:S13]  /*2590*/  ISETP.GT.AND P1, PT, R10, -0x1, PT ;  /* 0xffffffff0a00780c */ /* 0x000fda0003f24270 */
[----:B------:R-:W-:Y:S05]  /*25a0*/  @P1 BRA `(.L_x_22) ;  /* 0xfffffffc00e81947 */ /* 0x000fea000383ffff */
.L_x_21:
[----:B------:R-:W-:Y:S05]  /*25b0*/  BSYNC B0 ;  /* 0x0000000000007941 */ /* 0x000fea0003800000 */
.L_x_20:
[----:B------:R-:W-:-:S03]  /*25c0*/  UMOV UR5, 0xffffffff ;  /* 0xffffffff00057882 */ /* 0x000fc60000000000 */
[----:B------:R-:W-:Y:S05]  /*25d0*/  BRA.DIV UR5, `(.L_x_23) ;  /* 0x0000000205d87947 */ /* 0x000fea000b800000 */
[----:B------:R-:W-:Y:S06]  /*25e0*/  BAR.SYNC.DEFER_BLOCKING 0x0 ;  /* 0x0000000000007b1d */ /* 0x000fec0000010000 */
.L_x_37:
[----:B------:R-:W-:Y:S01]  /*25f0*/  ISETP.GE.AND P1, PT, R2, R3, PT ;  /* 0x000000030200720c */ /* 0x000fe20003f26270 */
[----:B------:R-:W-:-:S12]  /*2600*/  BSSY.RECONVERGENT B0, `(.L_x_24) ;  /* 0x0000005000007945 */ /* 0x000fd80003800200 */
[----:B------:R-:W-:Y:S05]  /*2610*/  @P1 BRA `(.L_x_25) ;  /* 0x00000000000c1947 */ /* 0x000fea0003800000 */
[----:B------:R-:W-:-:S06]  /*2620*/  IMAD.WIDE.U32 R10, R3, 0x4, R4 ;  /* 0x00000004030a7825 */ /* 0x000fcc00078e0004 */
[----:B------:R-:W2:Y:S02]  /*2630*/  LDG.E R11, desc[UR8][R10.64] ;  /* 0x000000080a0b7981 */ /* 0x000ea4000c1e1900 */
[----:B--2---:R-:W-:-:S07]  /*2640*/  IMAD.IADD R8, R8, 0x1, R11 ;  /* 0x0000000108087824 */ /* 0x004fce00078e020b */
.L_x_25:
[----:B------:R-:W-:Y:S05]  /*2650*/  BSYNC.RECONVERGENT B0 ;  /* 0x0000000000007941 */ /* 0x000fea0003800200 */
.L_x_24:
[----:B------:R-:W-:-:S03]  /*2660*/  UMOV UR5, 0xffffffff ;  /* 0xffffffff00057882 */ /* 0x000fc60000000000 */
[----:B------:R-:W-:Y:S05]  /*2670*/  BRA.DIV UR5, `(.L_x_26) ;  /* 0x0000000205dc7947 */ /* 0x000fea000b800000 */
[----:B------:R-:W-:Y:S06]  /*2680*/  BAR.SYNC.DEFER_BLOCKING 0x0 ;  /* 0x0000000000007b1d */ /* 0x000fec0000010000 */
.L_x_40:
        /* <DEDUP_REMOVED lines=17> */
.L_x_29:
[----:B------:R-:W2:Y:S04]  /*27a0*/  LD.E.STRONG.GPU R10, desc[UR8][R6.64+0x4] ;  /* 0x00000408060a7980 */ /* 0x000ea8000c10f900 */
[----:B--2---:R-:W-:Y:S01]  /*27b0*/  CCTL.IVALL ;  /* 0x00000000ff00798f */ /* 0x004fe20002000000 */
[----:B------:R-:W-:Y:S05]  /*27c0*/  YIELD ;  /* 0x0000000000007946 */ /* 0x000fea0003800000 */
[----:B------:R-:W-:-:S04]  /*27d0*/  LOP3.LUT R10, R10, R9, RZ, 0x3c, !PT ;  /* 0x000000090a0a7212 */ /* 0x000fc800078e3cff */
[----:B------:R-:W-:-:S13]  /*27e0*/  ISETP.GT.AND P0, PT, R10, -0x1, PT ;  /* 0xffffffff0a00780c */ /* 0x000fda0003f04270 */
[----:B------:R-:W-:Y:S05]  /*27f0*/  @P0 BRA `(.L_x_29) ;  /* 0xfffffffc00e80947 */ /* 0x000fea000383ffff */
.L_x_28:
[----:B------:R-:W-:Y:S05]  /*2800*/  BSYNC B0 ;  /* 0x0000000000007941 */ /* 0x000fea0003800000 */
.L_x_27:
[----:B------:R-:W-:-:S03]  /*2810*/  UMOV UR5, 0xffffffff ;  /* 0xffffffff00057882 */ /* 0x000fc60000000000 */
[----:B------:R-:W-:Y:S05]  /*2820*/  BRA.DIV UR5, `(.L_x_30) ;  /* 0x00000002059c7947 */ /* 0x000fea000b800000 */
[----:B------:R-:W-:Y:S06]  /*2830*/  BAR.SYNC.DEFER_BLOCKING 0x0 ;  /* 0x0000000000007b1d */ /* 0x000fec0000010000 */
.L_x_43:
[----:B------:R-:W-:Y:S02]  /*2840*/  ISETP.GT.U32.AND P0, PT, R3, 0x1, PT ;  /* 0x000000010300780c */ /* 0x000fe40003f04070 */
[----:B------:R-:W-:-:S11]  /*2850*/  SHF.R.U32.HI R3, RZ, 0x1, R3 ;  /* 0x00000001ff037819 */ /* 0x000fd60000011603 */
[----:B------:R-:W-:Y:S05]  /*2860*/  @P0 BRA `(.L_x_31) ;  /* 0xfffffff8009c0947 */ /* 0x000fea000383ffff */
[----:B------:R-:W-:Y:S05]  /*2870*/  EXIT ;  /* 0x000000000000794d */ /* 0x000fea0003800000 */
.L_x_18:
[----:B------:R-:W-:Y:S05]  /*2880*/  BPT.TRAP 0x1 ;  /* 0x000000040000795c */ /* 0x000fea0000300000 */
.L_x_19:
[----:B------:R-:W-:Y:S01]  /*2890*/  BSSY B0, `(.L_x_32) ;  /* 0x0000009000007945 */ /* 0x000fe20003800000 */
[----:B------:R-:W-:Y:S02]  /*28a0*/  CS2R R10, SRZ ;  /* 0x00000000000a7805 */ /* 0x000fe4000001ff00 */
[----:B------:R-:W-:-:S07]  /*28b0*/  MOV R9, 0xffffffff ;  /* 0xffffffff00097802 */ /* 0x000fce0000000f00 */
[----:B------:R-:W-:Y:S05]  /*28c0*/  WARPSYNC.COLLECTIVE.ALL `(.L_x_33) ;  /* 0x0000000000147948 */ /* 0x000fea0003c00000 */
[----:B------:R-:W-:-:S04]  /*28d0*/  SHF.L.U32 R11, R11, 0x10, RZ ;  /* 0x000000100b0b7819 */ /* 0x000fc800000006ff */
[----:B------:R-:W-:-:S05]  /*28e0*/  LOP3.LUT R11, R11, 0xf, R10, 0xf8, !PT ;  /* 0x0000000f0b0b7812 */ /* 0x000fca00078ef80a */
[----:B------:R0:W-:Y:S02]  /*28f0*/  BAR.SYNC.DEFER_BLOCKING R11, R11 ;  /* 0x0000000b0000731d */ /* 0x0001e40000010000 */
[----:B0-----:R-:W-:-:S04]  /*2900*/  SHF.R.U32 R11, R11, 0x10, RZ ;  /* 0x000000100b0b7819 */ /* 0x001fc800000016ff */
[----:B------:R-:W-:Y:S05]  /*2910*/  ENDCOLLECTIVE ;  /* 0x000000000000791b */ /* 0x000fea0003800000 */
.L_x_33:
[----:B------:R-:W-:Y:S05]  /*2920*/  BSYNC B0 ;  /* 0x0000000000007941 */ /* 0x000fea0003800000 */
.L_x_32:
[----:B------:R-:W-:Y:S05]  /*2930*/  BRA `(.L_x_34) ;  /* 0xfffffff800c07947 */ /* 0x000fea000383ffff */
.L_x_23:
[----:B------:R-:W-:Y:S01]  /*2940*/  BSSY B0, `(.L_x_35) ;  /* 0x0000009000007945 */ /* 0x000fe20003800000 */
[----:B------:R-:W-:Y:S01]  /*2950*/  CS2R R10, SRZ ;  /* 0x00000000000a7805 */ /* 0x000fe2000001ff00 */
[----:B------:R-:W-:-:S07]  /*2960*/  IMAD.MOV.U32 R9, RZ, RZ, -0x1 ;  /* 0xffffffffff097424 */ /* 0x000fce00078e00ff */
[----:B------:R-:W-:Y:S05]  /*2970*/  WARPSYNC.COLLECTIVE.ALL `(.L_x_36) ;  /* 0x0000000000147948 */ /* 0x000fea0003c00000 */
[----:B------:R-:W-:-:S04]  /*2980*/  SHF.L.U32 R11, R11, 0x10, RZ ;  /* 0x000000100b0b7819 */ /* 0x000fc800000006ff */
[----:B------:R-:W-:-:S05]  /*2990*/  LOP3.LUT R11, R11, 0xf, R10, 0xf8, !PT ;  /* 0x0000000f0b0b7812 */ /* 0x000fca00078ef80a */
[----:B------:R0:W-:Y:S02]  /*29a0*/  BAR.SYNC.DEFER_BLOCKING R11, R11 ;  /* 0x0000000b0000731d */ /* 0x0001e40000010000 */
[----:B0-----:R-:W-:-:S04]  /*29b0*/  SHF.R.U32 R11, R11, 0x10, RZ ;  /* 0x000000100b0b7819 */ /* 0x001fc800000016ff */
[----:B------:R-:W-:Y:S05]  /*29c0*/  ENDCOLLECTIVE ;  /* 0x000000000000791b */ /* 0x000fea0003800000 */
.L_x_36:
[----:B------:R-:W-:Y:S05]  /*29d0*/  BSYNC B0 ;  /* 0x0000000000007941 */ /* 0x000fea0003800000 */
.L_x_35:
[----:B------:R-:W-:Y:S05]  /*29e0*/  BRA `(.L_x_37) ;  /* 0xfffffffc00007947 */ /* 0x000fea000383ffff */
.L_x_26:
        /* <DEDUP_REMOVED lines=9> */
.L_x_39:
[----:B------:R-:W-:Y:S05]  /*2a80*/  BSYNC B0 ;  /* 0x0000000000007941 */ /* 0x000fea0003800000 */
.L_x_38:
[----:B------:R-:W-:Y:S05]  /*2a90*/  BRA `(.L_x_40) ;  /* 0xfffffff800fc7947 */ /* 0x000fea000383ffff */
.L_x_30:
        /* <DEDUP_REMOVED lines=9> */
.L_x_42:
[----:B------:R-:W-:Y:S05]  /*2b30*/  BSYNC B0 ;  /* 0x0000000000007941 */ /* 0x000fea0003800000 */
.L_x_41:
[----:B------:R-:W-:Y:S05]  /*2b40*/  BRA `(.L_x_43) ;  /* 0xfffffffc003c7947 */ /* 0x000fea000383ffff */
.L_x_44:
[----:B------:R-:W-:-:S00]  /*2b50*/  BRA `(.L_x_44) ;  /* 0xfffffffc00fc7947 */ /* 0x000fc0000383ffff */
[----:B------:R-:W-:-:S00]  /*2b60*/  NOP ;  /* 0x0000000000007918 */ /* 0x000fc00000000000 */
        /* <DEDUP_REMOVED lines=9> */
.L_x_45:


//--------------------- .nv.shared.reserved.0     --------------------------
	.section	.nv.shared.reserved.0,"aw",@nobits
	.weak		__nv_reservedSMEM_offset_0_alias
	.size		__nv_reservedSMEM_offset_0_alias, 0, 64
	.other		__nv_reservedSMEM_offset_0_alias,@"STO_CUDA_RESERVED_SHARED STV_DEFAULT"
__nv_reservedSMEM_offset_0_alias:
	.zero		0
	.zero		64


//--------------------- .nv.constant0._Z6jacobiPfS_Piiifiiiiii --------------------------
	.section	.nv.constant0._Z6jacobiPfS_Piiifiiiiii,"a",@progbits
	.sectionflags	@""
	.align	4
.nv.constant0._Z6jacobiPfS_Piiifiiiiii:
	.zero		956


//--------------------- SYMBOLS --------------------------

	.type		.nv.reservedSmem.offset0,@object
	.size		.nv.reservedSmem.offset0,0x4
